//
// Generated by NVIDIA NVVM Compiler
//
// Compiler Build ID: CL-36424714
// Cuda compilation tools, release 13.0, V13.0.88
// Based on NVVM 20.0.0
//

.version 9.0
.target sm_100
.address_size 64

	// .globl	_Z11Multiply_ABPiS_S_iii
// _ZZ11Multiply_ABPiS_S_iiiE2sA has been demoted
// _ZZ11Multiply_ABPiS_S_iiiE2sB has been demoted
// _ZZ12Multiply_CDtPiS_S_iiiE2sC has been demoted

.visible .entry _Z11Multiply_ABPiS_S_iii(
	.param .u64 .ptr .align 1 _Z11Multiply_ABPiS_S_iii_param_0,
	.param .u64 .ptr .align 1 _Z11Multiply_ABPiS_S_iii_param_1,
	.param .u64 .ptr .align 1 _Z11Multiply_ABPiS_S_iii_param_2,
	.param .u32 _Z11Multiply_ABPiS_S_iii_param_3,
	.param .u32 _Z11Multiply_ABPiS_S_iii_param_4,
	.param .u32 _Z11Multiply_ABPiS_S_iii_param_5
)
{
	.reg .pred 	%p<12>;
	.reg .b32 	%r<151>;
	.reg .b64 	%rd<13>;
	// demoted variable
	.shared .align 4 .b8 _ZZ11Multiply_ABPiS_S_iiiE2sA[4096];
	// demoted variable
	.shared .align 4 .b8 _ZZ11Multiply_ABPiS_S_iiiE2sB[4096];
	ld.param.u64 	%rd3, [_Z11Multiply_ABPiS_S_iii_param_0];
	ld.param.u64 	%rd4, [_Z11Multiply_ABPiS_S_iii_param_1];
	ld.param.u64 	%rd5, [_Z11Multiply_ABPiS_S_iii_param_2];
	ld.param.u32 	%r31, [_Z11Multiply_ABPiS_S_iii_param_3];
	ld.param.u32 	%r32, [_Z11Multiply_ABPiS_S_iii_param_4];
	ld.param.u32 	%r33, [_Z11Multiply_ABPiS_S_iii_param_5];
	mov.u32 	%r35, %ctaid.y;
	shl.b32 	%r36, %r35, 5;
	mov.u32 	%r144, %tid.y;
	add.s32 	%r2, %r36, %r144;
	mov.u32 	%r37, %ctaid.x;
	shl.b32 	%r3, %r37, 5;
	mov.u32 	%r142, %tid.x;
	add.s32 	%r5, %r3, %r142;
	setp.lt.s32 	%p1, %r32, 0;
	mov.b32 	%r150, 0;
	@%p1 bra 	$L__BB0_7;
	shl.b32 	%r39, %r144, 7;
	mov.u32 	%r40, _ZZ11Multiply_ABPiS_S_iiiE2sA;
	add.s32 	%r6, %r40, %r39;
	shl.b32 	%r41, %r142, 2;
	add.s32 	%r7, %r6, %r41;
	mov.u32 	%r42, _ZZ11Multiply_ABPiS_S_iiiE2sB;
	add.s32 	%r9, %r42, %r41;
	add.s32 	%r8, %r9, %r39;
	neg.s32 	%r146, %r32;
	mad.lo.s32 	%r43, %r144, %r33, %r142;
	add.s32 	%r145, %r43, %r3;
	shl.b32 	%r12, %r33, 5;
	mad.lo.s32 	%r143, %r32, %r2, %r142;
	cvta.to.global.u64 	%rd1, %rd3;
	cvta.to.global.u64 	%rd2, %rd4;
	mov.b32 	%r150, 0;
$L__BB0_2:
	setp.ge.s32 	%p2, %r2, %r31;
	setp.ge.s32 	%p3, %r142, %r32;
	mov.b32 	%r148, 0;
	or.pred  	%p4, %p2, %p3;
	@%p4 bra 	$L__BB0_4;
	mul.wide.s32 	%rd6, %r143, 4;
	add.s64 	%rd7, %rd1, %rd6;
	ld.global.u32 	%r148, [%rd7];
$L__BB0_4:
	setp.ge.s32 	%p5, %r5, %r33;
	st.shared.u32 	[%r7], %r148;
	setp.ge.s32 	%p6, %r144, %r32;
	mov.b32 	%r149, 0;
	or.pred  	%p7, %p5, %p6;
	@%p7 bra 	$L__BB0_6;
	mul.wide.s32 	%rd8, %r145, 4;
	add.s64 	%rd9, %rd2, %rd8;
	ld.global.u32 	%r149, [%rd9];
$L__BB0_6:
	st.shared.u32 	[%r8], %r149;
	bar.sync 	0;
	ld.shared.u32 	%r46, [%r6];
	ld.shared.u32 	%r47, [%r9];
	mad.lo.s32 	%r48, %r47, %r46, %r150;
	ld.shared.u32 	%r49, [%r6+4];
	ld.shared.u32 	%r50, [%r9+128];
	mad.lo.s32 	%r51, %r50, %r49, %r48;
	ld.shared.u32 	%r52, [%r6+8];
	ld.shared.u32 	%r53, [%r9+256];
	mad.lo.s32 	%r54, %r53, %r52, %r51;
	ld.shared.u32 	%r55, [%r6+12];
	ld.shared.u32 	%r56, [%r9+384];
	mad.lo.s32 	%r57, %r56, %r55, %r54;
	ld.shared.u32 	%r58, [%r6+16];
	ld.shared.u32 	%r59, [%r9+512];
	mad.lo.s32 	%r60, %r59, %r58, %r57;
	ld.shared.u32 	%r61, [%r6+20];
	ld.shared.u32 	%r62, [%r9+640];
	mad.lo.s32 	%r63, %r62, %r61, %r60;
	ld.shared.u32 	%r64, [%r6+24];
	ld.shared.u32 	%r65, [%r9+768];
	mad.lo.s32 	%r66, %r65, %r64, %r63;
	ld.shared.u32 	%r67, [%r6+28];
	ld.shared.u32 	%r68, [%r9+896];
	mad.lo.s32 	%r69, %r68, %r67, %r66;
	ld.shared.u32 	%r70, [%r6+32];
	ld.shared.u32 	%r71, [%r9+1024];
	mad.lo.s32 	%r72, %r71, %r70, %r69;
	ld.shared.u32 	%r73, [%r6+36];
	ld.shared.u32 	%r74, [%r9+1152];
	mad.lo.s32 	%r75, %r74, %r73, %r72;
	ld.shared.u32 	%r76, [%r6+40];
	ld.shared.u32 	%r77, [%r9+1280];
	mad.lo.s32 	%r78, %r77, %r76, %r75;
	ld.shared.u32 	%r79, [%r6+44];
	ld.shared.u32 	%r80, [%r9+1408];
	mad.lo.s32 	%r81, %r80, %r79, %r78;
	ld.shared.u32 	%r82, [%r6+48];
	ld.shared.u32 	%r83, [%r9+1536];
	mad.lo.s32 	%r84, %r83, %r82, %r81;
	ld.shared.u32 	%r85, [%r6+52];
	ld.shared.u32 	%r86, [%r9+1664];
	mad.lo.s32 	%r87, %r86, %r85, %r84;
	ld.shared.u32 	%r88, [%r6+56];
	ld.shared.u32 	%r89, [%r9+1792];
	mad.lo.s32 	%r90, %r89, %r88, %r87;
	ld.shared.u32 	%r91, [%r6+60];
	ld.shared.u32 	%r92, [%r9+1920];
	mad.lo.s32 	%r93, %r92, %r91, %r90;
	ld.shared.u32 	%r94, [%r6+64];
	ld.shared.u32 	%r95, [%r9+2048];
	mad.lo.s32 	%r96, %r95, %r94, %r93;
	ld.shared.u32 	%r97, [%r6+68];
	ld.shared.u32 	%r98, [%r9+2176];
	mad.lo.s32 	%r99, %r98, %r97, %r96;
	ld.shared.u32 	%r100, [%r6+72];
	ld.shared.u32 	%r101, [%r9+2304];
	mad.lo.s32 	%r102, %r101, %r100, %r99;
	ld.shared.u32 	%r103, [%r6+76];
	ld.shared.u32 	%r104, [%r9+2432];
	mad.lo.s32 	%r105, %r104, %r103, %r102;
	ld.shared.u32 	%r106, [%r6+80];
	ld.shared.u32 	%r107, [%r9+2560];
	mad.lo.s32 	%r108, %r107, %r106, %r105;
	ld.shared.u32 	%r109, [%r6+84];
	ld.shared.u32 	%r110, [%r9+2688];
	mad.lo.s32 	%r111, %r110, %r109, %r108;
	ld.shared.u32 	%r112, [%r6+88];
	ld.shared.u32 	%r113, [%r9+2816];
	mad.lo.s32 	%r114, %r113, %r112, %r111;
	ld.shared.u32 	%r115, [%r6+92];
	ld.shared.u32 	%r116, [%r9+2944];
	mad.lo.s32 	%r117, %r116, %r115, %r114;
	ld.shared.u32 	%r118, [%r6+96];
	ld.shared.u32 	%r119, [%r9+3072];
	mad.lo.s32 	%r120, %r119, %r118, %r117;
	ld.shared.u32 	%r121, [%r6+100];
	ld.shared.u32 	%r122, [%r9+3200];
	mad.lo.s32 	%r123, %r122, %r121, %r120;
	ld.shared.u32 	%r124, [%r6+104];
	ld.shared.u32 	%r125, [%r9+3328];
	mad.lo.s32 	%r126, %r125, %r124, %r123;
	ld.shared.u32 	%r127, [%r6+108];
	ld.shared.u32 	%r128, [%r9+3456];
	mad.lo.s32 	%r129, %r128, %r127, %r126;
	ld.shared.u32 	%r130, [%r6+112];
	ld.shared.u32 	%r131, [%r9+3584];
	mad.lo.s32 	%r132, %r131, %r130, %r129;
	ld.shared.u32 	%r133, [%r6+116];
	ld.shared.u32 	%r134, [%r9+3712];
	mad.lo.s32 	%r135, %r134, %r133, %r132;
	ld.shared.u32 	%r136, [%r6+120];
	ld.shared.u32 	%r137, [%r9+3840];
	mad.lo.s32 	%r138, %r137, %r136, %r135;
	ld.shared.u32 	%r139, [%r6+124];
	ld.shared.u32 	%r140, [%r9+3968];
	mad.lo.s32 	%r150, %r140, %r139, %r138;
	bar.sync 	0;
	add.s32 	%r146, %r146, 1;
	add.s32 	%r145, %r145, %r12;
	add.s32 	%r144, %r144, 32;
	add.s32 	%r143, %r143, 32;
	add.s32 	%r142, %r142, 32;
	setp.ne.s32 	%p8, %r146, 1;
	@%p8 bra 	$L__BB0_2;
$L__BB0_7:
	setp.ge.s32 	%p9, %r2, %r31;
	setp.ge.s32 	%p10, %r5, %r33;
	or.pred  	%p11, %p9, %p10;
	@%p11 bra 	$L__BB0_9;
	mad.lo.s32 	%r141, %r33, %r2, %r5;
	cvta.to.global.u64 	%rd10, %rd5;
	mul.wide.s32 	%rd11, %r141, 4;
	add.s64 	%rd12, %rd10, %rd11;
	st.global.u32 	[%rd12], %r150;
$L__BB0_9:
	ret;

}
	// .globl	_Z12Multiply_CDtPiS_S_iii
.visible .entry _Z12Multiply_CDtPiS_S_iii(
	.param .u64 .ptr .align 1 _Z12Multiply_CDtPiS_S_iii_param_0,
	.param .u64 .ptr .align 1 _Z12Multiply_CDtPiS_S_iii_param_1,
	.param .u64 .ptr .align 1 _Z12Multiply_CDtPiS_S_iii_param_2,
	.param .u32 _Z12Multiply_CDtPiS_S_iii_param_3,
	.param .u32 _Z12Multiply_CDtPiS_S_iii_param_4,
	.param .u32 _Z12Multiply_CDtPiS_S_iii_param_5
)
{
	.reg .pred 	%p<24>;
	.reg .b32 	%r<232>;
	.reg .b64 	%rd<59>;
	// demoted variable
	.shared .align 4 .b8 _ZZ12Multiply_CDtPiS_S_iiiE2sC[4096];
	ld.param.u64 	%rd16, [_Z12Multiply_CDtPiS_S_iii_param_0];
	ld.param.u64 	%rd17, [_Z12Multiply_CDtPiS_S_iii_param_1];
	ld.param.u64 	%rd15, [_Z12Multiply_CDtPiS_S_iii_param_2];
	ld.param.u32 	%r58, [_Z12Multiply_CDtPiS_S_iii_param_3];
	ld.param.u32 	%r59, [_Z12Multiply_CDtPiS_S_iii_param_4];
	ld.param.u32 	%r60, [_Z12Multiply_CDtPiS_S_iii_param_5];
	cvta.to.global.u64 	%rd1, %rd16;
	cvta.to.global.u64 	%rd2, %rd17;
	mov.u32 	%r1, %ctaid.x;
	mov.u32 	%r2, %tid.x;
	setp.ne.s32 	%p1, %r2, 0;
	setp.lt.s32 	%p2, %r59, 1;
	or.pred  	%p3, %p1, %p2;
	@%p3 bra 	$L__BB1_13;
	mul.lo.s32 	%r3, %r59, %r1;
	and.b32  	%r4, %r59, 15;
	setp.lt.u32 	%p4, %r59, 16;
	mov.b32 	%r212, 0;
	@%p4 bra 	$L__BB1_4;
	and.b32  	%r212, %r59, 2147483632;
	neg.s32 	%r210, %r212;
	mul.wide.u32 	%rd18, %r3, 4;
	add.s64 	%rd19, %rd18, %rd1;
	add.s64 	%rd55, %rd19, 32;
	mov.u32 	%r63, _ZZ12Multiply_CDtPiS_S_iiiE2sC;
	add.s32 	%r209, %r63, 32;
$L__BB1_3:
	.pragma "nounroll";
	ld.global.u32 	%r64, [%rd55+-32];
	st.shared.u32 	[%r209+-32], %r64;
	ld.global.u32 	%r65, [%rd55+-28];
	st.shared.u32 	[%r209+-28], %r65;
	ld.global.u32 	%r66, [%rd55+-24];
	st.shared.u32 	[%r209+-24], %r66;
	ld.global.u32 	%r67, [%rd55+-20];
	st.shared.u32 	[%r209+-20], %r67;
	ld.global.u32 	%r68, [%rd55+-16];
	st.shared.u32 	[%r209+-16], %r68;
	ld.global.u32 	%r69, [%rd55+-12];
	st.shared.u32 	[%r209+-12], %r69;
	ld.global.u32 	%r70, [%rd55+-8];
	st.shared.u32 	[%r209+-8], %r70;
	ld.global.u32 	%r71, [%rd55+-4];
	st.shared.u32 	[%r209+-4], %r71;
	ld.global.u32 	%r72, [%rd55];
	st.shared.u32 	[%r209], %r72;
	ld.global.u32 	%r73, [%rd55+4];
	st.shared.u32 	[%r209+4], %r73;
	ld.global.u32 	%r74, [%rd55+8];
	st.shared.u32 	[%r209+8], %r74;
	ld.global.u32 	%r75, [%rd55+12];
	st.shared.u32 	[%r209+12], %r75;
	ld.global.u32 	%r76, [%rd55+16];
	st.shared.u32 	[%r209+16], %r76;
	ld.global.u32 	%r77, [%rd55+20];
	st.shared.u32 	[%r209+20], %r77;
	ld.global.u32 	%r78, [%rd55+24];
	st.shared.u32 	[%r209+24], %r78;
	ld.global.u32 	%r79, [%rd55+28];
	st.shared.u32 	[%r209+28], %r79;
	add.s32 	%r210, %r210, 16;
	add.s64 	%rd55, %rd55, 64;
	add.s32 	%r209, %r209, 64;
	setp.ne.s32 	%p5, %r210, 0;
	@%p5 bra 	$L__BB1_3;
$L__BB1_4:
	setp.eq.s32 	%p6, %r4, 0;
	@%p6 bra 	$L__BB1_13;
	and.b32  	%r12, %r59, 7;
	setp.lt.u32 	%p7, %r4, 8;
	@%p7 bra 	$L__BB1_7;
	add.s32 	%r80, %r212, %r3;
	mul.wide.u32 	%rd20, %r80, 4;
	add.s64 	%rd21, %rd1, %rd20;
	ld.global.u32 	%r81, [%rd21];
	shl.b32 	%r82, %r212, 2;
	mov.u32 	%r83, _ZZ12Multiply_CDtPiS_S_iiiE2sC;
	add.s32 	%r84, %r83, %r82;
	st.shared.u32 	[%r84], %r81;
	cvt.u64.u32 	%rd22, %r3;
	cvt.u64.u32 	%rd23, %r212;
	add.s64 	%rd24, %rd23, %rd22;
	shl.b64 	%rd25, %rd24, 2;
	add.s64 	%rd26, %rd1, %rd25;
	ld.global.u32 	%r85, [%rd26+4];
	st.shared.u32 	[%r84+4], %r85;
	ld.global.u32 	%r86, [%rd26+8];
	st.shared.u32 	[%r84+8], %r86;
	ld.global.u32 	%r87, [%rd26+12];
	st.shared.u32 	[%r84+12], %r87;
	ld.global.u32 	%r88, [%rd26+16];
	st.shared.u32 	[%r84+16], %r88;
	ld.global.u32 	%r89, [%rd26+20];
	st.shared.u32 	[%r84+20], %r89;
	ld.global.u32 	%r90, [%rd26+24];
	st.shared.u32 	[%r84+24], %r90;
	ld.global.u32 	%r91, [%rd26+28];
	st.shared.u32 	[%r84+28], %r91;
	add.s32 	%r212, %r212, 8;
$L__BB1_7:
	setp.eq.s32 	%p8, %r12, 0;
	@%p8 bra 	$L__BB1_13;
	and.b32  	%r15, %r59, 3;
	setp.lt.u32 	%p9, %r12, 4;
	@%p9 bra 	$L__BB1_10;
	add.s32 	%r92, %r212, %r3;
	mul.wide.u32 	%rd27, %r92, 4;
	add.s64 	%rd28, %rd1, %rd27;
	ld.global.u32 	%r93, [%rd28];
	shl.b32 	%r94, %r212, 2;
	mov.u32 	%r95, _ZZ12Multiply_CDtPiS_S_iiiE2sC;
	add.s32 	%r96, %r95, %r94;
	st.shared.u32 	[%r96], %r93;
	cvt.u64.u32 	%rd29, %r3;
	cvt.u64.u32 	%rd30, %r212;
	add.s64 	%rd31, %rd30, %rd29;
	shl.b64 	%rd32, %rd31, 2;
	add.s64 	%rd33, %rd1, %rd32;
	ld.global.u32 	%r97, [%rd33+4];
	st.shared.u32 	[%r96+4], %r97;
	ld.global.u32 	%r98, [%rd33+8];
	st.shared.u32 	[%r96+8], %r98;
	ld.global.u32 	%r99, [%rd33+12];
	st.shared.u32 	[%r96+12], %r99;
	add.s32 	%r212, %r212, 4;
$L__BB1_10:
	setp.eq.s32 	%p10, %r15, 0;
	@%p10 bra 	$L__BB1_13;
	shl.b32 	%r100, %r212, 2;
	mov.u32 	%r101, _ZZ12Multiply_CDtPiS_S_iiiE2sC;
	add.s32 	%r215, %r101, %r100;
	add.s32 	%r102, %r212, %r3;
	mul.wide.u32 	%rd34, %r102, 4;
	add.s64 	%rd56, %rd1, %rd34;
	neg.s32 	%r214, %r15;
$L__BB1_12:
	.pragma "nounroll";
	ld.global.u32 	%r103, [%rd56];
	st.shared.u32 	[%r215], %r103;
	add.s32 	%r215, %r215, 4;
	add.s64 	%rd56, %rd56, 4;
	add.s32 	%r214, %r214, 1;
	setp.ne.s32 	%p11, %r214, 0;
	@%p11 bra 	$L__BB1_12;
$L__BB1_13:
	bar.sync 	0;
	setp.ge.s32 	%p12, %r1, %r58;
	setp.gt.s32 	%p13, %r2, %r60;
	or.pred  	%p14, %p12, %p13;
	@%p14 bra 	$L__BB1_28;
	setp.lt.s32 	%p15, %r59, 1;
	mov.b32 	%r231, 0;
	@%p15 bra 	$L__BB1_27;
	mul.lo.s32 	%r24, %r59, %r2;
	and.b32  	%r25, %r59, 15;
	setp.lt.u32 	%p16, %r59, 16;
	mov.b32 	%r223, 0;
	mov.u32 	%r231, %r223;
	@%p16 bra 	$L__BB1_18;
	and.b32  	%r223, %r59, 2147483632;
	neg.s32 	%r217, %r223;
	mul.wide.u32 	%rd35, %r24, 4;
	add.s64 	%rd36, %rd35, %rd2;
	add.s64 	%rd57, %rd36, 32;
	mov.u32 	%r109, _ZZ12Multiply_CDtPiS_S_iiiE2sC;
	add.s32 	%r216, %r109, 32;
	mov.b32 	%r231, 0;
$L__BB1_17:
	.pragma "nounroll";
	ld.shared.u32 	%r110, [%r216+-32];
	ld.global.u32 	%r111, [%rd57+-32];
	mad.lo.s32 	%r112, %r111, %r110, %r231;
	ld.shared.u32 	%r113, [%r216+-28];
	ld.global.u32 	%r114, [%rd57+-28];
	mad.lo.s32 	%r115, %r114, %r113, %r112;
	ld.shared.u32 	%r116, [%r216+-24];
	ld.global.u32 	%r117, [%rd57+-24];
	mad.lo.s32 	%r118, %r117, %r116, %r115;
	ld.shared.u32 	%r119, [%r216+-20];
	ld.global.u32 	%r120, [%rd57+-20];
	mad.lo.s32 	%r121, %r120, %r119, %r118;
	ld.shared.u32 	%r122, [%r216+-16];
	ld.global.u32 	%r123, [%rd57+-16];
	mad.lo.s32 	%r124, %r123, %r122, %r121;
	ld.shared.u32 	%r125, [%r216+-12];
	ld.global.u32 	%r126, [%rd57+-12];
	mad.lo.s32 	%r127, %r126, %r125, %r124;
	ld.shared.u32 	%r128, [%r216+-8];
	ld.global.u32 	%r129, [%rd57+-8];
	mad.lo.s32 	%r130, %r129, %r128, %r127;
	ld.shared.u32 	%r131, [%r216+-4];
	ld.global.u32 	%r132, [%rd57+-4];
	mad.lo.s32 	%r133, %r132, %r131, %r130;
	ld.shared.u32 	%r134, [%r216];
	ld.global.u32 	%r135, [%rd57];
	mad.lo.s32 	%r136, %r135, %r134, %r133;
	ld.shared.u32 	%r137, [%r216+4];
	ld.global.u32 	%r138, [%rd57+4];
	mad.lo.s32 	%r139, %r138, %r137, %r136;
	ld.shared.u32 	%r140, [%r216+8];
	ld.global.u32 	%r141, [%rd57+8];
	mad.lo.s32 	%r142, %r141, %r140, %r139;
	ld.shared.u32 	%r143, [%r216+12];
	ld.global.u32 	%r144, [%rd57+12];
	mad.lo.s32 	%r145, %r144, %r143, %r142;
	ld.shared.u32 	%r146, [%r216+16];
	ld.global.u32 	%r147, [%rd57+16];
	mad.lo.s32 	%r148, %r147, %r146, %r145;
	ld.shared.u32 	%r149, [%r216+20];
	ld.global.u32 	%r150, [%rd57+20];
	mad.lo.s32 	%r151, %r150, %r149, %r148;
	ld.shared.u32 	%r152, [%r216+24];
	ld.global.u32 	%r153, [%rd57+24];
	mad.lo.s32 	%r154, %r153, %r152, %r151;
	ld.shared.u32 	%r155, [%r216+28];
	ld.global.u32 	%r156, [%rd57+28];
	mad.lo.s32 	%r231, %r156, %r155, %r154;
	add.s32 	%r217, %r217, 16;
	add.s32 	%r216, %r216, 64;
	add.s64 	%rd57, %rd57, 64;
	setp.ne.s32 	%p17, %r217, 0;
	@%p17 bra 	$L__BB1_17;
$L__BB1_18:
	setp.eq.s32 	%p18, %r25, 0;
	@%p18 bra 	$L__BB1_27;
	and.b32  	%r37, %r59, 7;
	setp.lt.u32 	%p19, %r25, 8;
	@%p19 bra 	$L__BB1_21;
	shl.b32 	%r158, %r223, 2;
	mov.u32 	%r159, _ZZ12Multiply_CDtPiS_S_iiiE2sC;
	add.s32 	%r160, %r159, %r158;
	ld.shared.u32 	%r161, [%r160];
	add.s32 	%r162, %r223, %r24;
	mul.wide.u32 	%rd37, %r162, 4;
	add.s64 	%rd38, %rd2, %rd37;
	ld.global.u32 	%r163, [%rd38];
	mad.lo.s32 	%r164, %r163, %r161, %r231;
	ld.shared.u32 	%r165, [%r160+4];
	cvt.u64.u32 	%rd39, %r24;
	cvt.u64.u32 	%rd40, %r223;
	add.s64 	%rd41, %rd40, %rd39;
	shl.b64 	%rd42, %rd41, 2;
	add.s64 	%rd43, %rd2, %rd42;
	ld.global.u32 	%r166, [%rd43+4];
	mad.lo.s32 	%r167, %r166, %r165, %r164;
	ld.shared.u32 	%r168, [%r160+8];
	ld.global.u32 	%r169, [%rd43+8];
	mad.lo.s32 	%r170, %r169, %r168, %r167;
	ld.shared.u32 	%r171, [%r160+12];
	ld.global.u32 	%r172, [%rd43+12];
	mad.lo.s32 	%r173, %r172, %r171, %r170;
	ld.shared.u32 	%r174, [%r160+16];
	ld.global.u32 	%r175, [%rd43+16];
	mad.lo.s32 	%r176, %r175, %r174, %r173;
	ld.shared.u32 	%r177, [%r160+20];
	ld.global.u32 	%r178, [%rd43+20];
	mad.lo.s32 	%r179, %r178, %r177, %r176;
	ld.shared.u32 	%r180, [%r160+24];
	ld.global.u32 	%r181, [%rd43+24];
	mad.lo.s32 	%r182, %r181, %r180, %r179;
	ld.shared.u32 	%r183, [%r160+28];
	ld.global.u32 	%r184, [%rd43+28];
	mad.lo.s32 	%r231, %r184, %r183, %r182;
	add.s32 	%r223, %r223, 8;
$L__BB1_21:
	setp.eq.s32 	%p20, %r37, 0;
	@%p20 bra 	$L__BB1_27;
	and.b32  	%r43, %r59, 3;
	setp.lt.u32 	%p21, %r37, 4;
	@%p21 bra 	$L__BB1_24;
	shl.b32 	%r186, %r223, 2;
	mov.u32 	%r187, _ZZ12Multiply_CDtPiS_S_iiiE2sC;
	add.s32 	%r188, %r187, %r186;
	ld.shared.u32 	%r189, [%r188];
	add.s32 	%r190, %r223, %r24;
	mul.wide.u32 	%rd44, %r190, 4;
	add.s64 	%rd45, %rd2, %rd44;
	ld.global.u32 	%r191, [%rd45];
	mad.lo.s32 	%r192, %r191, %r189, %r231;
	ld.shared.u32 	%r193, [%r188+4];
	cvt.u64.u32 	%rd46, %r24;
	cvt.u64.u32 	%rd47, %r223;
	add.s64 	%rd48, %rd47, %rd46;
	shl.b64 	%rd49, %rd48, 2;
	add.s64 	%rd50, %rd2, %rd49;
	ld.global.u32 	%r194, [%rd50+4];
	mad.lo.s32 	%r195, %r194, %r193, %r192;
	ld.shared.u32 	%r196, [%r188+8];
	ld.global.u32 	%r197, [%rd50+8];
	mad.lo.s32 	%r198, %r197, %r196, %r195;
	ld.shared.u32 	%r199, [%r188+12];
	ld.global.u32 	%r200, [%rd50+12];
	mad.lo.s32 	%r231, %r200, %r199, %r198;
	add.s32 	%r223, %r223, 4;
$L__BB1_24:
	setp.eq.s32 	%p22, %r43, 0;
	@%p22 bra 	$L__BB1_27;
	add.s32 	%r201, %r223, %r24;
	mul.wide.u32 	%rd51, %r201, 4;
	add.s64 	%rd58, %rd2, %rd51;
	shl.b32 	%r202, %r223, 2;
	mov.u32 	%r203, _ZZ12Multiply_CDtPiS_S_iiiE2sC;
	add.s32 	%r229, %r203, %r202;
	neg.s32 	%r228, %r43;
$L__BB1_26:
	.pragma "nounroll";
	ld.shared.u32 	%r204, [%r229];
	ld.global.u32 	%r205, [%rd58];
	mad.lo.s32 	%r231, %r205, %r204, %r231;
	add.s64 	%rd58, %rd58, 4;
	add.s32 	%r229, %r229, 4;
	add.s32 	%r228, %r228, 1;
	setp.ne.s32 	%p23, %r228, 0;
	@%p23 bra 	$L__BB1_26;
$L__BB1_27:
	mad.lo.s32 	%r206, %r60, %r1, %r2;
	cvta.to.global.u64 	%rd52, %rd15;
	mul.wide.u32 	%rd53, %r206, 4;
	add.s64 	%rd54, %rd52, %rd53;
	ld.global.u32 	%r207, [%rd54];
	add.s32 	%r208, %r207, %r231;
	st.global.u32 	[%rd54], %r208;
$L__BB1_28:
	ret;

}


// ===== COMPILED SASS (sm_100) =====

	.target	sm_100

	.elftype	@"ET_EXEC"


//--------------------- .note.nv.tkinfo           --------------------------
	.section	.note.nv.tkinfo,"",@"SHT_NOTE"
	.sectionflags	@"SHF_NOTE_NV_TKINFO"
	.tkinfo
        /*0018*/ 	.word	0x00000002
        /*0030*/ 	.string	""
        /*0030*/ 	.string	"ptxas"
        /*0030*/ 	.string	"Cuda compilation tools, release 13.0, V13.0.88"
        /*0030*/ 	.string	"Build cuda_13.0.r13.0/compiler.36424714_0"
        /*0030*/ 	.string	"-arch sm_100 -m 64 "



//--------------------- .note.nv.cuinfo           --------------------------
	.section	.note.nv.cuinfo,"",@"SHT_NOTE"
	.sectionflags	@"SHF_NOTE_NV_CUINFO"
        /*0018*/ 	.short	0x0002
        /*001a*/ 	.short	0x0064
        /*001c*/ 	.short	0x0082
	.zero		2


//--------------------- .nv.info                  --------------------------
	.section	.nv.info,"",@"SHT_CUDA_INFO"
	.align	4


	//----- nvinfo : EIATTR_REGCOUNT
	.align		4
        /*0000*/ 	.byte	0x04, 0x2f
        /*0002*/ 	.short	(.L_1 - .L_0)
	.align		4
.L_0:
        /*0004*/ 	.word	index@(_Z11Multiply_ABPiS_S_iii)
        /*0008*/ 	.word	0x00000020


	//----- nvinfo : EIATTR_FRAME_SIZE
	.align		4
.L_1:
        /*000c*/ 	.byte	0x04, 0x11
        /*000e*/ 	.short	(.L_3 - .L_2)
	.align		4
.L_2:
        /*0010*/ 	.word	index@(_Z11Multiply_ABPiS_S_iii)
        /*0014*/ 	.word	0x00000000


	//----- nvinfo : EIATTR_REGCOUNT
	.align		4
.L_3:
        /*0018*/ 	.byte	0x04, 0x2f
        /*001a*/ 	.short	(.L_5 - .L_4)
	.align		4
.L_4:
        /*001c*/ 	.word	index@(_Z12Multiply_CDtPiS_S_iii)
        /*0020*/ 	.word	0x00000020


	//----- nvinfo : EIATTR_FRAME_SIZE
	.align		4
.L_5:
        /*0024*/ 	.byte	0x04, 0x11
        /*0026*/ 	.short	(.L_7 - .L_6)
	.align		4
.L_6:
        /*0028*/ 	.word	index@(_Z12Multiply_CDtPiS_S_iii)
        /*002c*/ 	.word	0x00000000


	//----- nvinfo : EIATTR_MIN_STACK_SIZE
	.align		4
.L_7:
        /*0030*/ 	.byte	0x04, 0x12
        /*0032*/ 	.short	(.L_9 - .L_8)
	.align		4
.L_8:
        /*0034*/ 	.word	index@(_Z12Multiply_CDtPiS_S_iii)
        /*0038*/ 	.word	0x00000000


	//----- nvinfo : EIATTR_MIN_STACK_SIZE
	.align		4
.L_9:
        /*003c*/ 	.byte	0x04, 0x12
        /*003e*/ 	.short	(.L_11 - .L_10)
	.align		4
.L_10:
        /*0040*/ 	.word	index@(_Z11Multiply_ABPiS_S_iii)
        /*0044*/ 	.word	0x00000000
.L_11:


//--------------------- .nv.compat                --------------------------
	.section	.nv.compat,"",@"SHT_CUDA_COMPAT_INFO"
	.align	4
        /*0000*/ 	.byte	0x02, 0x09, 0x00, 0x00, 0x02, 0x02, 0x01, 0x00, 0x02, 0x05, 0x05, 0x00, 0x03, 0x07, 0x01, 0x01
        /*0010*/ 	.byte	0x02, 0x03, 0x00, 0x00, 0x02, 0x06, 0x01, 0x00, 0x04, 0x0b, 0x08, 0x00, 0x09, 0x00, 0x00, 0x00
        /*0020*/ 	.byte	0x00, 0x00, 0x00, 0x00


//--------------------- .nv.info._Z12Multiply_CDtPiS_S_iii --------------------------
	.section	.nv.info._Z12Multiply_CDtPiS_S_iii,"",@"SHT_CUDA_INFO"
	.sectionflags	@""
	.align	4


	//----- nvinfo : EIATTR_CUDA_API_VERSION
	.align		4
        /*0000*/ 	.byte	0x04, 0x37
        /*0002*/ 	.short	(.L_13 - .L_12)
.L_12:
        /*0004*/ 	.word	0x00000082


	//----- nvinfo : EIATTR_KPARAM_INFO
	.align		4
.L_13:
        /*0008*/ 	.byte	0x04, 0x17
        /*000a*/ 	.short	(.L_15 - .L_14)
.L_14:
        /*000c*/ 	.word	0x00000000
        /*0010*/ 	.short	0x0005
        /*0012*/ 	.short	0x0020
        /*0014*/ 	.byte	0x00, 0xf0, 0x11, 0x00


	//----- nvinfo : EIATTR_KPARAM_INFO
	.align		4
.L_15:
        /*0018*/ 	.byte	0x04, 0x17
        /*001a*/ 	.short	(.L_17 - .L_16)
.L_16:
        /*001c*/ 	.word	0x00000000
        /*0020*/ 	.short	0x0004
        /*0022*/ 	.short	0x001c
        /*0024*/ 	.byte	0x00, 0xf0, 0x11, 0x00


	//----- nvinfo : EIATTR_KPARAM_INFO
	.align		4
.L_17:
        /*0028*/ 	.byte	0x04, 0x17
        /*002a*/ 	.short	(.L_19 - .L_18)
.L_18:
        /*002c*/ 	.word	0x00000000
        /*0030*/ 	.short	0x0003
        /*0032*/ 	.short	0x0018
        /*0034*/ 	.byte	0x00, 0xf0, 0x11, 0x00


	//----- nvinfo : EIATTR_KPARAM_INFO
	.align		4
.L_19:
        /*0038*/ 	.byte	0x04, 0x17
        /*003a*/ 	.short	(.L_21 - .L_20)
.L_20:
        /*003c*/ 	.word	0x00000000
        /*0040*/ 	.short	0x0002
        /*0042*/ 	.short	0x0010
        /*0044*/ 	.byte	0x00, 0xf5, 0x21, 0x00


	//----- nvinfo : EIATTR_KPARAM_INFO
	.align		4
.L_21:
        /*0048*/ 	.byte	0x04, 0x17
        /*004a*/ 	.short	(.L_23 - .L_22)
.L_22:
        /*004c*/ 	.word	0x00000000
        /*0050*/ 	.short	0x0001
        /*0052*/ 	.short	0x0008
        /*0054*/ 	.byte	0x00, 0xf5, 0x21, 0x00


	//----- nvinfo : EIATTR_KPARAM_INFO
	.align		4
.L_23:
        /*0058*/ 	.byte	0x04, 0x17
        /*005a*/ 	.short	(.L_25 - .L_24)
.L_24:
        /*005c*/ 	.word	0x00000000
        /*0060*/ 	.short	0x0000
        /*0062*/ 	.short	0x0000
        /*0064*/ 	.byte	0x00, 0xf5, 0x21, 0x00


	//----- nvinfo : EIATTR_SPARSE_MMA_MASK
	.align		4
.L_25:
        /*0068*/ 	.byte	0x03, 0x50
        /*006a*/ 	.short	0x0000


	//----- nvinfo : EIATTR_MAXREG_COUNT
	.align		4
        /*006c*/ 	.byte	0x03, 0x1b
        /*006e*/ 	.short	0x00ff


	//----- nvinfo : EIATTR_NUM_BARRIERS
	.align		4
        /*0070*/ 	.byte	0x02, 0x4c
        /*0072*/ 	.byte	0x01
	.zero		1


	//----- nvinfo : EIATTR_MERCURY_ISA_VERSION
	.align		4
        /*0074*/ 	.byte	0x03, 0x5f
        /*0076*/ 	.short	0x0101


	//----- nvinfo : EIATTR_VRC_CTA_INIT_COUNT
	.align		4
        /*0078*/ 	.byte	0x02, 0x4a
	.zero		1
	.zero		1


	//----- nvinfo : EIATTR_EXIT_INSTR_OFFSETS
	.align		4
        /*007c*/ 	.byte	0x04, 0x1c
        /*007e*/ 	.short	(.L_27 - .L_26)


	//   ....[0]....
.L_26:
        /*0080*/ 	.word	0x00000820


	//   ....[1]....
        /*0084*/ 	.word	0x00001180


	//----- nvinfo : EIATTR_CRS_STACK_SIZE
	.align		4
.L_27:
        /*0088*/ 	.byte	0x04, 0x1e
        /*008a*/ 	.short	(.L_29 - .L_28)
.L_28:
        /*008c*/ 	.word	0x00000000


	//----- nvinfo : EIATTR_CBANK_PARAM_SIZE
	.align		4
.L_29:
        /*0090*/ 	.byte	0x03, 0x19
        /*0092*/ 	.short	0x0024


	//----- nvinfo : EIATTR_PARAM_CBANK
	.align		4
        /*0094*/ 	.byte	0x04, 0x0a
        /*0096*/ 	.short	(.L_31 - .L_30)
	.align		4
.L_30:
        /*0098*/ 	.word	index@(.nv.constant0._Z12Multiply_CDtPiS_S_iii)
        /*009c*/ 	.short	0x0380
        /*009e*/ 	.short	0x0024


	//----- nvinfo : EIATTR_SW_WAR
	.align		4
.L_31:
        /*00a0*/ 	.byte	0x04, 0x36
        /*00a2*/ 	.short	(.L_33 - .L_32)
.L_32:
        /*00a4*/ 	.word	0x00000008
.L_33:


//--------------------- .nv.info._Z11Multiply_ABPiS_S_iii --------------------------
	.section	.nv.info._Z11Multiply_ABPiS_S_iii,"",@"SHT_CUDA_INFO"
	.sectionflags	@""
	.align	4


	//----- nvinfo : EIATTR_CUDA_API_VERSION
	.align		4
        /*0000*/ 	.byte	0x04, 0x37
        /*0002*/ 	.short	(.L_35 - .L_34)
.L_34:
        /*0004*/ 	.word	0x00000082


	//----- nvinfo : EIATTR_KPARAM_INFO
	.align		4
.L_35:
        /*0008*/ 	.byte	0x04, 0x17
        /*000a*/ 	.short	(.L_37 - .L_36)
.L_36:
        /*000c*/ 	.word	0x00000000
        /*0010*/ 	.short	0x0005
        /*0012*/ 	.short	0x0020
        /*0014*/ 	.byte	0x00, 0xf0, 0x11, 0x00


	//----- nvinfo : EIATTR_KPARAM_INFO
	.align		4
.L_37:
        /*0018*/ 	.byte	0x04, 0x17
        /*001a*/ 	.short	(.L_39 - .L_38)
.L_38:
        /*001c*/ 	.word	0x00000000
        /*0020*/ 	.short	0x0004
        /*0022*/ 	.short	0x001c
        /*0024*/ 	.byte	0x00, 0xf0, 0x11, 0x00


	//----- nvinfo : EIATTR_KPARAM_INFO
	.align		4
.L_39:
        /*0028*/ 	.byte	0x04, 0x17
        /*002a*/ 	.short	(.L_41 - .L_40)
.L_40:
        /*002c*/ 	.word	0x00000000
        /*0030*/ 	.short	0x0003
        /*0032*/ 	.short	0x0018
        /*0034*/ 	.byte	0x00, 0xf0, 0x11, 0x00


	//----- nvinfo : EIATTR_KPARAM_INFO
	.align		4
.L_41:
        /*0038*/ 	.byte	0x04, 0x17
        /*003a*/ 	.short	(.L_43 - .L_42)
.L_42:
        /*003c*/ 	.word	0x00000000
        /*0040*/ 	.short	0x0002
        /*0042*/ 	.short	0x0010
        /*0044*/ 	.byte	0x00, 0xf5, 0x21, 0x00


	//----- nvinfo : EIATTR_KPARAM_INFO
	.align		4
.L_43:
        /*0048*/ 	.byte	0x04, 0x17
        /*004a*/ 	.short	(.L_45 - .L_44)
.L_44:
        /*004c*/ 	.word	0x00000000
        /*0050*/ 	.short	0x0001
        /*0052*/ 	.short	0x0008
        /*0054*/ 	.byte	0x00, 0xf5, 0x21, 0x00


	//----- nvinfo : EIATTR_KPARAM_INFO
	.align		4
.L_45:
        /*0058*/ 	.byte	0x04, 0x17
        /*005a*/ 	.short	(.L_47 - .L_46)
.L_46:
        /*005c*/ 	.word	0x00000000
        /*0060*/ 	.short	0x0000
        /*0062*/ 	.short	0x0000
        /*0064*/ 	.byte	0x00, 0xf5, 0x21, 0x00


	//----- nvinfo : EIATTR_SPARSE_MMA_MASK
	.align		4
.L_47:
        /*0068*/ 	.byte	0x03, 0x50
        /*006a*/ 	.short	0x0000


	//----- nvinfo : EIATTR_MAXREG_COUNT
	.align		4
        /*006c*/ 	.byte	0x03, 0x1b
        /*006e*/ 	.short	0x00ff


	//----- nvinfo : EIATTR_NUM_BARRIERS
	.align		4
        /*0070*/ 	.byte	0x02, 0x4c
        /*0072*/ 	.byte	0x01
	.zero		1


	//----- nvinfo : EIATTR_MERCURY_ISA_VERSION
	.align		4
        /*0074*/ 	.byte	0x03, 0x5f
        /*0076*/ 	.short	0x0101


	//----- nvinfo : EIATTR_VRC_CTA_INIT_COUNT
	.align		4
        /*0078*/ 	.byte	0x02, 0x4a
	.zero		1
	.zero		1


	//----- nvinfo : EIATTR_EXIT_INSTR_OFFSETS
	.align		4
        /*007c*/ 	.byte	0x04, 0x1c
        /*007e*/ 	.short	(.L_49 - .L_48)


	//   ....[0]....
.L_48:
        /*0080*/ 	.word	0x00000800


	//   ....[1]....
        /*0084*/ 	.word	0x00000850


	//----- nvinfo : EIATTR_CBANK_PARAM_SIZE
	.align		4
.L_49:
        /*0088*/ 	.byte	0x03, 0x19
        /*008a*/ 	.short	0x0024


	//----- nvinfo : EIATTR_PARAM_CBANK
	.align		4
        /*008c*/ 	.byte	0x04, 0x0a
        /*008e*/ 	.short	(.L_51 - .L_50)
	.align		4
.L_50:
        /*0090*/ 	.word	index@(.nv.constant0._Z11Multiply_ABPiS_S_iii)
        /*0094*/ 	.short	0x0380
        /*0096*/ 	.short	0x0024


	//----- nvinfo : EIATTR_SW_WAR
	.align		4
.L_51:
        /*0098*/ 	.byte	0x04, 0x36
        /*009a*/ 	.short	(.L_53 - .L_52)
.L_52:
        /*009c*/ 	.word	0x00000008
.L_53:


//--------------------- .nv.callgraph             --------------------------
	.section	.nv.callgraph,"",@"SHT_CUDA_CALLGRAPH"
	.align	4
	.sectionentsize	8
	.align		4
        /*0000*/ 	.word	0x00000000
	.align		4
        /*0004*/ 	.word	0xffffffff
	.align		4
        /*0008*/ 	.word	0x00000000
	.align		4
        /*000c*/ 	.word	0xfffffffe
	.align		4
        /*0010*/ 	.word	0x00000000
	.align		4
        /*0014*/ 	.word	0xfffffffd
	.align		4
        /*0018*/ 	.word	0x00000000
	.align		4
        /*001c*/ 	.word	0xfffffffc


//--------------------- .text._Z12Multiply_CDtPiS_S_iii --------------------------
	.section	.text._Z12Multiply_CDtPiS_S_iii,"ax",@progbits
	.align	128
        .global         _Z12Multiply_CDtPiS_S_iii
        .type           _Z12Multiply_CDtPiS_S_iii,@function
        .size           _Z12Multiply_CDtPiS_S_iii,(.L_x_17 - _Z12Multiply_CDtPiS_S_iii)
        .other          _Z12Multiply_CDtPiS_S_iii,@"STO_CUDA_ENTRY STV_DEFAULT"
_Z12Multiply_CDtPiS_S_iii:
.text._Z12Multiply_CDtPiS_S_iii:
[----:B------:R-:W-:Y:S01]  /*0000*/  LDC R1, c[0x0][0x37c] ;  /* 0x0000df00ff017b82 */ /* 0x000fe20000000800 */
[----:B------:R-:W0:Y:S07]  /*0010*/  S2R R13, SR_TID.X ;  /* 0x00000000000d7919 */ /* 0x000e2e0000002100 */
[----:B------:R-:W1:Y:S01]  /*0020*/  LDC R12, c[0x0][0x39c] ;  /* 0x0000e700ff0c7b82 */ /* 0x000e620000000800 */
[----:B------:R-:W2:Y:S01]  /*0030*/  LDCU.64 UR6, c[0x0][0x358] ;  /* 0x00006b00ff0677ac */ /* 0x000ea20008000a00 */
[----:B------:R-:W-:Y:S06]  /*0040*/  BSSY.RECONVERGENT B0, `(.L_x_0) ;  /* 0x0000078000007945 */ /* 0x000fec0003800200 */
[----:B------:R-:W3:Y:S01]  /*0050*/  S2UR UR8, SR_CTAID.X ;  /* 0x00000000000879c3 */ /* 0x000ee20000002500 */
[----:B-1----:R-:W-:-:S04]  /*0060*/  ISETP.GE.AND P1, PT, R12, 0x1, PT ;  /* 0x000000010c00780c */ /* 0x002fc80003f26270 */
[----:B0-----:R-:W-:-:S13]  /*0070*/  ISETP.NE.OR P0, PT, R13, RZ, !P1 ;  /* 0x000000ff0d00720c */ /* 0x001fda0004f05670 */
[----:B--23--:R-:W-:Y:S05]  /*0080*/  @P0 BRA `(.L_x_1) ;  /* 0x0000000400cc0947 */ /* 0x00cfea0003800000 */
[C---:B------:R-:W-:Y:S01]  /*0090*/  ISETP.GE.U32.AND P2, PT, R12.reuse, 0x10, PT ;  /* 0x000000100c00780c */ /* 0x040fe20003f46070 */
[C---:B------:R-:W-:Y:S01]  /*00a0*/  IMAD R0, R12.reuse, UR8, RZ ;  /* 0x000000080c007c24 */ /* 0x040fe2000f8e02ff */
[----:B------:R-:W-:Y:S01]  /*00b0*/  LOP3.LUT R25, R12, 0xf, RZ, 0xc0, !PT ;  /* 0x0000000f0c197812 */ /* 0x000fe200078ec0ff */
[----:B------:R-:W-:-:S03]  /*00c0*/  IMAD.MOV.U32 R3, RZ, RZ, RZ ;  /* 0x000000ffff037224 */ /* 0x000fc600078e00ff */
[----:B------:R-:W-:-:S07]  /*00d0*/  ISETP.NE.AND P0, PT, R25, RZ, PT ;  /* 0x000000ff1900720c */ /* 0x000fce0003f05270 */
[----:B------:R-:W-:Y:S06]  /*00e0*/  @!P2 BRA `(.L_x_2) ;  /* 0x000000000098a947 */ /* 0x000fec0003800000 */
[----:B------:R-:W0:Y:S01]  /*00f0*/  LDC.64 R4, c[0x0][0x380] ;  /* 0x0000e000ff047b82 */ /* 0x000e220000000a00 */
[----:B------:R-:W-:Y:S01]  /*0100*/  LOP3.LUT R3, R12, 0x7ffffff0, RZ, 0xc0, !PT ;  /* 0x7ffffff00c037812 */ /* 0x000fe200078ec0ff */
[----:B------:R-:W-:-:S04]  /*0110*/  UMOV UR4, 0x400 ;  /* 0x0000040000047882 */ /* 0x000fc80000000000 */
[----:B------:R-:W-:Y:S02]  /*0120*/  IMAD.MOV R2, RZ, RZ, -R3 ;  /* 0x000000ffff027224 */ /* 0x000fe400078e0a03 */
[----:B------:R-:W1:Y:S01]  /*0130*/  S2UR UR5, SR_CgaCtaId ;  /* 0x00000000000579c3 */ /* 0x000e620000008800 */
[----:B0-----:R-:W-:-:S03]  /*0140*/  IMAD.WIDE.U32 R4, R0, 0x4, R4 ;  /* 0x0000000400047825 */ /* 0x001fc600078e0004 */
[----:B------:R-:W-:Y:S01]  /*0150*/  IADD3 R24, P2, PT, R4, 0x20, RZ ;  /* 0x0000002004187810 */ /* 0x000fe20007f5e0ff */
[----:B-1----:R-:W-:-:S03]  /*0160*/  ULEA UR4, UR5, UR4, 0x18 ;  /* 0x0000000405047291 */ /* 0x002fc6000f8ec0ff */
[----:B------:R-:W-:Y:S01]  /*0170*/  IADD3.X R27, PT, PT, RZ, R5, RZ, P2, !PT ;  /* 0x00000005ff1b7210 */ /* 0x000fe200017fe4ff */
[----:B------:R-:W-:-:S12]  /*0180*/  UIADD3 UR4, UPT, UPT, UR4, 0x20, URZ ;  /* 0x0000002004047890 */ /* 0x000fd8000fffe0ff */
.L_x_3:
[----:B------:R-:W-:Y:S02]  /*0190*/  IMAD.MOV.U32 R14, RZ, RZ, R24 ;  /* 0x000000ffff0e7224 */ /* 0x000fe400078e0018 */
[----:B------:R-:W-:-:S05]  /*01a0*/  IMAD.MOV.U32 R15, RZ, RZ, R27 ;  /* 0x000000ffff0f7224 */ /* 0x000fca00078e001b */
[----:B0-----:R-:W2:Y:S04]  /*01b0*/  LDG.E R4, desc[UR6][R14.64+-0x20] ;  /* 0xffffe0060e047981 */ /* 0x001ea8000c1e1900 */
[----:B------:R-:W2:Y:S04]  /*01c0*/  LDG.E R5, desc[UR6][R14.64+-0x1c] ;  /* 0xffffe4060e057981 */ /* 0x000ea8000c1e1900 */
[----:B------:R-:W2:Y:S04]  /*01d0*/  LDG.E R6, desc[UR6][R14.64+-0x18] ;  /* 0xffffe8060e067981 */ /* 0x000ea8000c1e1900 */
[----:B------:R-:W2:Y:S04]  /*01e0*/  LDG.E R7, desc[UR6][R14.64+-0x14] ;  /* 0xffffec060e077981 */ /* 0x000ea8000c1e1900 */
[----:B------:R-:W3:Y:S04]  /*01f0*/  LDG.E R8, desc[UR6][R14.64+-0x10] ;  /* 0xfffff0060e087981 */ /* 0x000ee8000c1e1900 */
[----:B------:R-:W3:Y:S04]  /*0200*/  LDG.E R9, desc[UR6][R14.64+-0xc] ;  /* 0xfffff4060e097981 */ /* 0x000ee8000c1e1900 */
[----:B------:R-:W3:Y:S04]  /*0210*/  LDG.E R10, desc[UR6][R14.64+-0x8] ;  /* 0xfffff8060e0a7981 */ /* 0x000ee8000c1e1900 */
[----:B------:R-:W3:Y:S04]  /*0220*/  LDG.E R11, desc[UR6][R14.64+-0x4] ;  /* 0xfffffc060e0b7981 */ /* 0x000ee8000c1e1900 */
[----:B------:R-:W4:Y:S04]  /*0230*/  LDG.E R16, desc[UR6][R14.64] ;  /* 0x000000060e107981 */ /* 0x000f28000c1e1900 */
[----:B------:R-:W4:Y:S04]  /*0240*/  LDG.E R17, desc[UR6][R14.64+0x4] ;  /* 0x000004060e117981 */ /* 0x000f28000c1e1900 */
[----:B------:R-:W4:Y:S04]  /*0250*/  LDG.E R18, desc[UR6][R14.64+0x8] ;  /* 0x000008060e127981 */ /* 0x000f28000c1e1900 */
[----:B------:R-:W4:Y:S04]  /*0260*/  LDG.E R19, desc[UR6][R14.64+0xc] ;  /* 0x00000c060e137981 */ /* 0x000f28000c1e1900 */
[----:B------:R-:W5:Y:S04]  /*0270*/  LDG.E R20, desc[UR6][R14.64+0x10] ;  /* 0x000010060e147981 */ /* 0x000f68000c1e1900 */
[----:B------:R-:W5:Y:S04]  /*0280*/  LDG.E R21, desc[UR6][R14.64+0x14] ;  /* 0x000014060e157981 */ /* 0x000f68000c1e1900 */
[----:B------:R-:W5:Y:S04]  /*0290*/  LDG.E R22, desc[UR6][R14.64+0x18] ;  /* 0x000018060e167981 */ /* 0x000f68000c1e1900 */
[----:B------:R-:W5:Y:S01]  /*02a0*/  LDG.E R23, desc[UR6][R14.64+0x1c] ;  /* 0x00001c060e177981 */ /* 0x000f62000c1e1900 */
[----:B------:R-:W-:-:S02]  /*02b0*/  IADD3 R2, PT, PT, R2, 0x10, RZ ;  /* 0x0000001002027810 */ /* 0x000fc40007ffe0ff */
[----:B------:R-:W-:Y:S02]  /*02c0*/  IADD3 R24, P3, PT, R14, 0x40, RZ ;  /* 0x000000400e187810 */ /* 0x000fe40007f7e0ff */
[----:B------:R-:W-:-:S03]  /*02d0*/  ISETP.NE.AND P2, PT, R2, RZ, PT ;  /* 0x000000ff0200720c */ /* 0x000fc60003f45270 */
[----:B------:R-:W-:Y:S01]  /*02e0*/  IMAD.X R27, RZ, RZ, R15, P3 ;  /* 0x000000ffff1b7224 */ /* 0x000fe200018e060f */
[----:B--2---:R0:W-:Y:S04]  /*02f0*/  STS.128 [UR4+-0x20], R4 ;  /* 0xffffe004ff007988 */ /* 0x0041e80008000c04 */
[----:B---3--:R0:W-:Y:S04]  /*0300*/  STS.128 [UR4+-0x10], R8 ;  /* 0xfffff008ff007988 */ /* 0x0081e80008000c04 */
[----:B----4-:R0:W-:Y:S04]  /*0310*/  STS.128 [UR4], R16 ;  /* 0x00000010ff007988 */ /* 0x0101e80008000c04 */
[----:B-----5:R0:W-:Y:S01]  /*0320*/  STS.128 [UR4+0x10], R20 ;  /* 0x00001014ff007988 */ /* 0x0201e20008000c04 */
[----:B------:R-:W-:Y:S01]  /*0330*/  UIADD3 UR4, UPT, UPT, UR4, 0x40, URZ ;  /* 0x0000004004047890 */ /* 0x000fe2000fffe0ff */
[----:B------:R-:W-:Y:S11]  /*0340*/  @P2 BRA `(.L_x_3) ;  /* 0xfffffffc00902947 */ /* 0x000ff6000383ffff */
.L_x_2:
[----:B------:R-:W-:Y:S05]  /*0350*/  @!P0 BRA `(.L_x_1) ;  /* 0x0000000400188947 */ /* 0x000fea0003800000 */
[----:B------:R-:W-:Y:S02]  /*0360*/  ISETP.GE.U32.AND P2, PT, R25, 0x8, PT ;  /* 0x000000081900780c */ /* 0x000fe40003f46070 */
[----:B0-----:R-:W-:-:S04]  /*0370*/  LOP3.LUT R18, R12, 0x7, RZ, 0xc0, !PT ;  /* 0x000000070c127812 */ /* 0x001fc800078ec0ff */
[----:B------:R-:W-:-:S07]  /*0380*/  ISETP.NE.AND P0, PT, R18, RZ, PT ;  /* 0x000000ff1200720c */ /* 0x000fce0003f05270 */
[----:B------:R-:W-:Y:S06]  /*0390*/  @!P2 BRA `(.L_x_4) ;  /* 0x00000000005ca947 */ /* 0x000fec0003800000 */
[----:B------:R-:W0:Y:S01]  /*03a0*/  LDC.64 R14, c[0x0][0x380] ;  /* 0x0000e000ff0e7b82 */ /* 0x000e220000000a00 */
[C---:B------:R-:W-:Y:S01]  /*03b0*/  IADD3 R2, P2, PT, R0.reuse, R3, RZ ;  /* 0x0000000300027210 */ /* 0x040fe20007f5e0ff */
[----:B------:R-:W-:-:S03]  /*03c0*/  IMAD.IADD R5, R0, 0x1, R3 ;  /* 0x0000000100057824 */ /* 0x000fc600078e0203 */
[----:B------:R-:W-:-:S03]  /*03d0*/  IADD3.X R4, PT, PT, RZ, RZ, RZ, P2, !PT ;  /* 0x000000ffff047210 */ /* 0x000fc600017fe4ff */
[----:B------:R-:W1:Y:S01]  /*03e0*/  LDC.64 R16, c[0x0][0x380] ;  /* 0x0000e000ff107b82 */ /* 0x000e620000000a00 */
[----:B0-----:R-:W-:-:S04]  /*03f0*/  LEA R14, P2, R2, R14, 0x2 ;  /* 0x0000000e020e7211 */ /* 0x001fc800078410ff */
[----:B------:R-:W-:Y:S01]  /*0400*/  LEA.HI.X R15, R2, R15, R4, 0x2, P2 ;  /* 0x0000000f020f7211 */ /* 0x000fe200010f1404 */
[----:B-1----:R-:W-:-:S04]  /*0410*/  IMAD.WIDE.U32 R16, R5, 0x4, R16 ;  /* 0x0000000405107825 */ /* 0x002fc800078e0010 */
[----:B------:R-:W2:Y:S04]  /*0420*/  LDG.E R6, desc[UR6][R14.64+0x8] ;  /* 0x000008060e067981 */ /* 0x000ea8000c1e1900 */
[----:B------:R-:W2:Y:S04]  /*0430*/  LDG.E R4, desc[UR6][R16.64] ;  /* 0x0000000610047981 */ /* 0x000ea8000c1e1900 */
[----:B------:R-:W2:Y:S04]  /*0440*/  LDG.E R5, desc[UR6][R14.64+0x4] ;  /* 0x000004060e057981 */ /* 0x000ea8000c1e1900 */
[----:B------:R-:W2:Y:S04]  /*0450*/  LDG.E R7, desc[UR6][R14.64+0xc] ;  /* 0x00000c060e077981 */ /* 0x000ea8000c1e1900 */
[----:B------:R-:W3:Y:S04]  /*0460*/  LDG.E R8, desc[UR6][R14.64+0x10] ;  /* 0x000010060e087981 */ /* 0x000ee8000c1e1900 */
[----:B------:R-:W3:Y:S04]  /*0470*/  LDG.E R9, desc[UR6][R14.64+0x14] ;  /* 0x000014060e097981 */ /* 0x000ee8000c1e1900 */
[----:B------:R-:W3:Y:S04]  /*0480*/  LDG.E R10, desc[UR6][R14.64+0x18] ;  /* 0x000018060e0a7981 */ /* 0x000ee8000c1e1900 */
[----:B------:R-:W3:Y:S01]  /*0490*/  LDG.E R11, desc[UR6][R14.64+0x1c] ;  /* 0x00001c060e0b7981 */ /* 0x000ee2000c1e1900 */
[----:B------:R-:W0:Y:S01]  /*04a0*/  S2R R19, SR_CgaCtaId ;  /* 0x0000000000137919 */ /* 0x000e220000008800 */
[----:B------:R-:W-:-:S04]  /*04b0*/  MOV R2, 0x400 ;  /* 0x0000040000027802 */ /* 0x000fc80000000f00 */
[----:B0-----:R-:W-:-:S05]  /*04c0*/  LEA R2, R19, R2, 0x18 ;  /* 0x0000000213027211 */ /* 0x001fca00078ec0ff */
[C---:B------:R-:W-:Y:S02]  /*04d0*/  IMAD R2, R3.reuse, 0x4, R2 ;  /* 0x0000000403027824 */ /* 0x040fe400078e0202 */
[----:B------:R-:W-:-:S03]  /*04e0*/  VIADD R3, R3, 0x8 ;  /* 0x0000000803037836 */ /* 0x000fc60000000000 */
[----:B--2---:R0:W-:Y:S04]  /*04f0*/  STS.128 [R2], R4 ;  /* 0x0000000402007388 */ /* 0x0041e80000000c00 */
[----:B---3--:R0:W-:Y:S02]  /*0500*/  STS.128 [R2+0x10], R8 ;  /* 0x0000100802007388 */ /* 0x0081e40000000c00 */
.L_x_4:
[----:B------:R-:W-:Y:S05]  /*0510*/  @!P0 BRA `(.L_x_1) ;  /* 0x0000000000a88947 */ /* 0x000fea0003800000 */
[----:B------:R-:W-:Y:S02]  /*0520*/  ISETP.GE.U32.AND P2, PT, R18, 0x4, PT ;  /* 0x000000041200780c */ /* 0x000fe40003f46070 */
[----:B0-----:R-:W-:-:S04]  /*0530*/  LOP3.LUT R2, R12, 0x3, RZ, 0xc0, !PT ;  /* 0x000000030c027812 */ /* 0x001fc800078ec0ff */
[----:B------:R-:W-:-:S07]  /*0540*/  ISETP.NE.AND P0, PT, R2, RZ, PT ;  /* 0x000000ff0200720c */ /* 0x000fce0003f05270 */
[----:B------:R-:W-:Y:S06]  /*0550*/  @!P2 BRA `(.L_x_5) ;  /* 0x000000000048a947 */ /* 0x000fec0003800000 */
[----:B------:R-:W0:Y:S01]  /*0560*/  LDC.64 R10, c[0x0][0x380] ;  /* 0x0000e000ff0a7b82 */ /* 0x000e220000000a00 */
[CC--:B------:R-:W-:Y:S02]  /*0570*/  IADD3 R6, P2, PT, R0.reuse, R3.reuse, RZ ;  /* 0x0000000300067210 */ /* 0x0c0fe40007f5e0ff */
[----:B------:R-:W-:-:S03]  /*0580*/  IADD3 R9, PT, PT, R0, R3, RZ ;  /* 0x0000000300097210 */ /* 0x000fc60007ffe0ff */
[----:B------:R-:W-:Y:S02]  /*0590*/  IMAD.X R7, RZ, RZ, RZ, P2 ;  /* 0x000000ffff077224 */ /* 0x000fe400010e06ff */
[----:B------:R-:W1:Y:S01]  /*05a0*/  LDC.64 R4, c[0x0][0x380] ;  /* 0x0000e000ff047b82 */ /* 0x000e620000000a00 */
[----:B0-----:R-:W-:-:S04]  /*05b0*/  LEA R10, P2, R6, R10, 0x2 ;  /* 0x0000000a060a7211 */ /* 0x001fc800078410ff */
[----:B------:R-:W-:Y:S01]  /*05c0*/  LEA.HI.X R11, R6, R11, R7, 0x2, P2 ;  /* 0x0000000b060b7211 */ /* 0x000fe200010f1407 */
[----:B-1----:R-:W-:-:S04]  /*05d0*/  IMAD.WIDE.U32 R8, R9, 0x4, R4 ;  /* 0x0000000409087825 */ /* 0x002fc800078e0004 */
[----:B------:R-:W2:Y:S04]  /*05e0*/  LDG.E R6, desc[UR6][R10.64+0x8] ;  /* 0x000008060a067981 */ /* 0x000ea8000c1e1900 */
[----:B------:R-:W2:Y:S04]  /*05f0*/  LDG.E R4, desc[UR6][R8.64] ;  /* 0x0000000608047981 */ /* 0x000ea8000c1e1900 */
[----:B------:R-:W2:Y:S04]  /*0600*/  LDG.E R5, desc[UR6][R10.64+0x4] ;  /* 0x000004060a057981 */ /* 0x000ea8000c1e1900 */
[----:B------:R-:W2:Y:S01]  /*0610*/  LDG.E R7, desc[UR6][R10.64+0xc] ;  /* 0x00000c060a077981 */ /* 0x000ea2000c1e1900 */
[----:B------:R-:W0:Y:S01]  /*0620*/  S2R R15, SR_CgaCtaId ;  /* 0x00000000000f7919 */ /* 0x000e220000008800 */
[----:B------:R-:W-:-:S04]  /*0630*/  MOV R14, 0x400 ;  /* 0x00000400000e7802 */ /* 0x000fc80000000f00 */
[----:B0-----:R-:W-:-:S05]  /*0640*/  LEA R14, R15, R14, 0x18 ;  /* 0x0000000e0f0e7211 */ /* 0x001fca00078ec0ff */
[C---:B------:R-:W-:Y:S01]  /*0650*/  IMAD R14, R3.reuse, 0x4, R14 ;  /* 0x00000004030e7824 */ /* 0x040fe200078e020e */
[----:B------:R-:W-:-:S04]  /*0660*/  IADD3 R3, PT, PT, R3, 0x4, RZ ;  /* 0x0000000403037810 */ /* 0x000fc80007ffe0ff */
[----:B--2---:R0:W-:Y:S03]  /*0670*/  STS.128 [R14], R4 ;  /* 0x000000040e007388 */ /* 0x0041e60000000c00 */
.L_x_5:
[----:B------:R-:W-:Y:S05]  /*0680*/  @!P0 BRA `(.L_x_1) ;  /* 0x00000000004c8947 */ /* 0x000fea0003800000 */
[----:B------:R-:W1:Y:S01]  /*0690*/  S2R R9, SR_CgaCtaId ;  /* 0x0000000000097919 */ /* 0x000e620000008800 */
[----:B0-----:R-:W0:Y:S01]  /*06a0*/  LDC.64 R4, c[0x0][0x380] ;  /* 0x0000e000ff047b82 */ /* 0x001e220000000a00 */
[----:B------:R-:W-:Y:S01]  /*06b0*/  IMAD.IADD R7, R0, 0x1, R3 ;  /* 0x0000000100077824 */ /* 0x000fe200078e0203 */
[----:B------:R-:W-:-:S03]  /*06c0*/  MOV R0, 0x400 ;  /* 0x0000040000007802 */ /* 0x000fc60000000f00 */
[----:B0-----:R-:W-:-:S03]  /*06d0*/  IMAD.WIDE.U32 R4, R7, 0x4, R4 ;  /* 0x0000000407047825 */ /* 0x001fc600078e0004 */
[----:B------:R-:W-:Y:S01]  /*06e0*/  MOV R6, R4 ;  /* 0x0000000400067202 */ /* 0x000fe20000000f00 */
[----:B------:R-:W-:Y:S01]  /*06f0*/  IMAD.MOV R4, RZ, RZ, -R2 ;  /* 0x000000ffff047224 */ /* 0x000fe200078e0a02 */
[----:B-1----:R-:W-:-:S05]  /*0700*/  LEA R0, R9, R0, 0x18 ;  /* 0x0000000009007211 */ /* 0x002fca00078ec0ff */
[----:B------:R-:W-:-:S07]  /*0710*/  IMAD R0, R3, 0x4, R0 ;  /* 0x0000000403007824 */ /* 0x000fce00078e0200 */
.L_x_6:
[----:B------:R-:W-:Y:S01]  /*0720*/  MOV R3, R5 ;  /* 0x0000000500037202 */ /* 0x000fe20000000f00 */
[----:B------:R-:W-:-:S05]  /*0730*/  IMAD.MOV.U32 R2, RZ, RZ, R6 ;  /* 0x000000ffff027224 */ /* 0x000fca00078e0006 */
[----:B------:R-:W2:Y:S01]  /*0740*/  LDG.E R3, desc[UR6][R2.64] ;  /* 0x0000000602037981 */ /* 0x000ea2000c1e1900 */
[----:B------:R-:W-:Y:S01]  /*0750*/  VIADD R4, R4, 0x1 ;  /* 0x0000000104047836 */ /* 0x000fe20000000000 */
[----:B------:R-:W-:-:S04]  /*0760*/  IADD3 R6, P2, PT, R6, 0x4, RZ ;  /* 0x0000000406067810 */ /* 0x000fc80007f5e0ff */
[----:B------:R-:W-:Y:S01]  /*0770*/  ISETP.NE.AND P0, PT, R4, RZ, PT ;  /* 0x000000ff0400720c */ /* 0x000fe20003f05270 */
[----:B------:R-:W-:Y:S01]  /*0780*/  IMAD.X R5, RZ, RZ, R5, P2 ;  /* 0x000000ffff057224 */ /* 0x000fe200010e0605 */
[----:B--2---:R0:W-:Y:S02]  /*0790*/  STS [R0], R3 ;  /* 0x0000000300007388 */ /* 0x0041e40000000800 */
[----:B0-----:R-:W-:-:S09]  /*07a0*/  IADD3 R0, PT, PT, R0, 0x4, RZ ;  /* 0x0000000400007810 */ /* 0x001fd20007ffe0ff */
[----:B------:R-:W-:Y:S05]  /*07b0*/  @P0 BRA `(.L_x_6) ;  /* 0xfffffffc00d80947 */ /* 0x000fea000383ffff */
.L_x_1:
[----:B------:R-:W-:Y:S05]  /*07c0*/  BSYNC.RECONVERGENT B0 ;  /* 0x0000000000007941 */ /* 0x000fea0003800200 */
.L_x_0:
[----:B0-----:R-:W0:Y:S08]  /*07d0*/  LDC R2, c[0x0][0x3a0] ;  /* 0x0000e800ff027b82 */ /* 0x001e300000000800 */
[----:B------:R-:W1:Y:S08]  /*07e0*/  LDC R0, c[0x0][0x398] ;  /* 0x0000e600ff007b82 */ /* 0x000e700000000800 */
[----:B------:R-:W-:Y:S01]  /*07f0*/  BAR.SYNC.DEFER_BLOCKING 0x0 ;  /* 0x0000000000007b1d */ /* 0x000fe20000010000 */
[----:B0-----:R-:W-:-:S04]  /*0800*/  ISETP.GT.AND P0, PT, R13, R2, PT ;  /* 0x000000020d00720c */ /* 0x001fc80003f04270 */
[----:B-1----:R-:W-:-:S13]  /*0810*/  ISETP.LE.OR P0, PT, R0, UR8, P0 ;  /* 0x0000000800007c0c */ /* 0x002fda0008703670 */
[----:B------:R-:W-:Y:S05]  /*0820*/  @P0 EXIT ;  /* 0x000000000000094d */ /* 0x000fea0003800000 */
[----:B------:R-:W-:Y:S01]  /*0830*/  IMAD.MOV.U32 R21, RZ, RZ, RZ ;  /* 0x000000ffff157224 */ /* 0x000fe200078e00ff */
[----:B------:R-:W-:Y:S06]  /*0840*/  @!P1 BRA `(.L_x_7) ;  /* 0x0000000800349947 */ /* 0x000fec0003800000 */
[C---:B------:R-:W-:Y:S01]  /*0850*/  ISETP.GE.U32.AND P1, PT, R12.reuse, 0x10, PT ;  /* 0x000000100c00780c */ /* 0x040fe20003f26070 */
[----:B------:R-:W-:Y:S01]  /*0860*/  HFMA2 R21, -RZ, RZ, 0, 0 ;  /* 0x00000000ff157431 */ /* 0x000fe200000001ff */
[----:B------:R-:W-:Y:S01]  /*0870*/  LOP3.LUT R15, R12, 0xf, RZ, 0xc0, !PT ;  /* 0x0000000f0c0f7812 */ /* 0x000fe200078ec0ff */
[----:B------:R-:W-:Y:S02]  /*0880*/  IMAD R3, R13, R12, RZ ;  /* 0x0000000c0d037224 */ /* 0x000fe400078e02ff */
[----:B------:R-:W-:Y:S01]  /*0890*/  IMAD.MOV.U32 R0, RZ, RZ, RZ ;  /* 0x000000ffff007224 */ /* 0x000fe200078e00ff */
[----:B------:R-:W-:-:S07]  /*08a0*/  ISETP.NE.AND P0, PT, R15, RZ, PT ;  /* 0x000000ff0f00720c */ /* 0x000fce0003f05270 */
[----:B------:R-:W-:Y:S06]  /*08b0*/  @!P1 BRA `(.L_x_8) ;  /* 0x0000000000d49947 */ /* 0x000fec0003800000 */
[----:B------:R-:W0:Y:S01]  /*08c0*/  LDC.64 R4, c[0x0][0x388] ;  /* 0x0000e200ff047b82 */ /* 0x000e220000000a00 */
[----:B------:R-:W-:Y:S01]  /*08d0*/  LOP3.LUT R0, R12, 0x7ffffff0, RZ, 0xc0, !PT ;  /* 0x7ffffff00c007812 */ /* 0x000fe200078ec0ff */
[----:B------:R-:W-:Y:S01]  /*08e0*/  UMOV UR4, 0x400 ;  /* 0x0000040000047882 */ /* 0x000fe20000000000 */
[----:B------:R-:W-:Y:S02]  /*08f0*/  IMAD.MOV.U32 R21, RZ, RZ, RZ ;  /* 0x000000ffff157224 */ /* 0x000fe400078e00ff */
[----:B------:R-:W-:-:S03]  /*0900*/  IADD3 R14, PT, PT, -R0, RZ, RZ ;  /* 0x000000ff000e7210 */ /* 0x000fc60007ffe1ff */
[----:B------:R-:W1:Y:S01]  /*0910*/  S2UR UR5, SR_CgaCtaId ;  /* 0x00000000000579c3 */ /* 0x000e620000008800 */
[----:B0-----:R-:W-:-:S03]  /*0920*/  IMAD.WIDE.U32 R4, R3, 0x4, R4 ;  /* 0x0000000403047825 */ /* 0x001fc600078e0004 */
[----:B------:R-:W-:Y:S01]  /*0930*/  IADD3 R28, P1, PT, R4, 0x20, RZ ;  /* 0x00000020041c7810 */ /* 0x000fe20007f3e0ff */
[----:B-1----:R-:W-:-:S04]  /*0940*/  ULEA UR4, UR5, UR4, 0x18 ;  /* 0x0000000405047291 */ /* 0x002fc8000f8ec0ff */
[----:B------:R-:W-:Y:S01]  /*0950*/  IMAD.X R29, RZ, RZ, R5, P1 ;  /* 0x000000ffff1d7224 */ /* 0x000fe200008e0605 */
[----:B------:R-:W-:-:S12]  /*0960*/  UIADD3 UR4, UPT, UPT, UR4, 0x20, URZ ;  /* 0x0000002004047890 */ /* 0x000fd8000fffe0ff */
.L_x_9:
[----:B------:R-:W2:Y:S04]  /*0970*/  LDG.E R10, desc[UR6][R28.64+-0x20] ;  /* 0xffffe0061c0a7981 */ /* 0x000ea8000c1e1900 */
[----:B------:R-:W3:Y:S04]  /*0980*/  LDG.E R11, desc[UR6][R28.64+-0x1c] ;  /* 0xffffe4061c0b7981 */ /* 0x000ee8000c1e1900 */
[----:B------:R-:W4:Y:S04]  /*0990*/  LDG.E R9, desc[UR6][R28.64+-0x18] ;  /* 0xffffe8061c097981 */ /* 0x000f28000c1e1900 */
[----:B------:R-:W5:Y:S04]  /*09a0*/  LDG.E R8, desc[UR6][R28.64+-0x14] ;  /* 0xffffec061c087981 */ /* 0x000f68000c1e1900 */
[----:B------:R-:W5:Y:S04]  /*09b0*/  LDG.E R27, desc[UR6][R28.64+-0x10] ;  /* 0xfffff0061c1b7981 */ /* 0x000f68000c1e1900 */
[----:B------:R-:W5:Y:S04]  /*09c0*/  LDG.E R26, desc[UR6][R28.64+-0xc] ;  /* 0xfffff4061c1a7981 */ /* 0x000f68000c1e1900 */
[----:B------:R-:W5:Y:S04]  /*09d0*/  LDG.E R25, desc[UR6][R28.64+-0x8] ;  /* 0xfffff8061c197981 */ /* 0x000f68000c1e1900 */
[----:B------:R-:W2:Y:S04]  /*09e0*/  LDS.128 R4, [UR4+-0x20] ;  /* 0xffffe004ff047984 */ /* 0x000ea80008000c00 */
[----:B------:R-:W5:Y:S04]  /*09f0*/  LDG.E R24, desc[UR6][R28.64+-0x4] ;  /* 0xfffffc061c187981 */ /* 0x000f68000c1e1900 */
[----:B------:R-:W5:Y:S04]  /*0a00*/  LDG.E R17, desc[UR6][R28.64] ;  /* 0x000000061c117981 */ /* 0x000f68000c1e1900 */
[----:B------:R-:W5:Y:S04]  /*0a10*/  LDG.E R16, desc[UR6][R28.64+0x4] ;  /* 0x000004061c107981 */ /* 0x000f68000c1e1900 */
[----:B------:R-:W5:Y:S04]  /*0a20*/  LDG.E R19, desc[UR6][R28.64+0x8] ;  /* 0x000008061c137981 */ /* 0x000f68000c1e1900 */
[----:B------:R-:W5:Y:S04]  /*0a30*/  LDG.E R18, desc[UR6][R28.64+0xc] ;  /* 0x00000c061c127981 */ /* 0x000f68000c1e1900 */
[----:B------:R-:W5:Y:S04]  /*0a40*/  LDG.E R20, desc[UR6][R28.64+0x14] ;  /* 0x000014061c147981 */ /* 0x000f68000c1e1900 */
[----:B------:R-:W5:Y:S04]  /*0a50*/  LDG.E R23, desc[UR6][R28.64+0x18] ;  /* 0x000018061c177981 */ /* 0x000f68000c1e1900 */
[----:B------:R-:W5:Y:S01]  /*0a60*/  LDG.E R22, desc[UR6][R28.64+0x1c] ;  /* 0x00001c061c167981 */ /* 0x000f62000c1e1900 */
[----:B--2---:R-:W-:-:S03]  /*0a70*/  IMAD R4, R4, R10, R21 ;  /* 0x0000000a04047224 */ /* 0x004fc600078e0215 */
[----:B------:R0:W2:Y:S01]  /*0a80*/  LDG.E R21, desc[UR6][R28.64+0x10] ;  /* 0x000010061c157981 */ /* 0x0000a2000c1e1900 */
[----:B---3--:R-:W-:-:S04]  /*0a90*/  IMAD R4, R11, R5, R4 ;  /* 0x000000050b047224 */ /* 0x008fc800078e0204 */
[----:B----4-:R-:W-:-:S04]  /*0aa0*/  IMAD R4, R9, R6, R4 ;  /* 0x0000000609047224 */ /* 0x010fc800078e0204 */
[----:B-----5:R-:W-:Y:S02]  /*0ab0*/  IMAD R4, R8, R7, R4 ;  /* 0x0000000708047224 */ /* 0x020fe400078e0204 */
[----:B------:R-:W1:Y:S02]  /*0ac0*/  LDS.128 R8, [UR4+-0x10] ;  /* 0xfffff004ff087984 */ /* 0x000e640008000c00 */
[----:B-1----:R-:W-:-:S04]  /*0ad0*/  IMAD R4, R8, R27, R4 ;  /* 0x0000001b08047224 */ /* 0x002fc800078e0204 */
[----:B------:R-:W-:Y:S02]  /*0ae0*/  IMAD R9, R26, R9, R4 ;  /* 0x000000091a097224 */ /* 0x000fe400078e0204 */
[----:B------:R-:W1:Y:S02]  /*0af0*/  LDS.128 R4, [UR4] ;  /* 0x00000004ff047984 */ /* 0x000e640008000c00 */
[----:B------:R-:W-:-:S04]  /*0b00*/  IMAD R9, R25, R10, R9 ;  /* 0x0000000a19097224 */ /* 0x000fc800078e0209 */
[----:B------:R-:W-:Y:S02]  /*0b10*/  IMAD R24, R24, R11, R9 ;  /* 0x0000000b18187224 */ /* 0x000fe400078e0209 */
[----:B------:R-:W2:Y:S01]  /*0b20*/  LDS.128 R8, [UR4+0x10] ;  /* 0x00001004ff087984 */ /* 0x000ea20008000c00 */
[----:B------:R-:W-:-:S05]  /*0b30*/  VIADD R14, R14, 0x10 ;  /* 0x000000100e0e7836 */ /* 0x000fca0000000000 */
[----:B------:R-:W-:Y:S02]  /*0b40*/  ISETP.NE.AND P1, PT, R14, RZ, PT ;  /* 0x000000ff0e00720c */ /* 0x000fe40003f25270 */
[----:B0-----:R-:W-:Y:S01]  /*0b50*/  IADD3 R28, P2, PT, R28, 0x40, RZ ;  /* 0x000000401c1c7810 */ /* 0x001fe20007f5e0ff */
[----:B-1----:R-:W-:-:S04]  /*0b60*/  IMAD R4, R4, R17, R24 ;  /* 0x0000001104047224 */ /* 0x002fc800078e0218 */
[----:B------:R-:W-:-:S04]  /*0b70*/  IMAD R4, R16, R5, R4 ;  /* 0x0000000510047224 */ /* 0x000fc800078e0204 */
[----:B------:R-:W-:-:S04]  /*0b80*/  IMAD R4, R19, R6, R4 ;  /* 0x0000000613047224 */ /* 0x000fc800078e0204 */
[----:B------:R-:W-:Y:S01]  /*0b90*/  IMAD R4, R18, R7, R4 ;  /* 0x0000000712047224 */ /* 0x000fe200078e0204 */
[----:B------:R-:W-:Y:S01]  /*0ba0*/  UIADD3 UR4, UPT, UPT, UR4, 0x40, URZ ;  /* 0x0000004004047890 */ /* 0x000fe2000fffe0ff */
[----:B------:R-:W-:Y:S02]  /*0bb0*/  IMAD.X R29, RZ, RZ, R29, P2 ;  /* 0x000000ffff1d7224 */ /* 0x000fe400010e061d */
[----:B--2---:R-:W-:-:S04]  /*0bc0*/  IMAD R4, R8, R21, R4 ;  /* 0x0000001508047224 */ /* 0x004fc800078e0204 */
[----:B------:R-:W-:-:S04]  /*0bd0*/  IMAD R4, R20, R9, R4 ;  /* 0x0000000914047224 */ /* 0x000fc800078e0204 */
[----:B------:R-:W-:-:S04]  /*0be0*/  IMAD R4, R23, R10, R4 ;  /* 0x0000000a17047224 */ /* 0x000fc800078e0204 */
[----:B------:R-:W-:Y:S01]  /*0bf0*/  IMAD R21, R22, R11, R4 ;  /* 0x0000000b16157224 */ /* 0x000fe200078e0204 */
[----:B------:R-:W-:Y:S06]  /*0c00*/  @P1 BRA `(.L_x_9) ;  /* 0xfffffffc00581947 */ /* 0x000fec000383ffff */
.L_x_8:
[----:B------:R-:W-:Y:S05]  /*0c10*/  @!P0 BRA `(.L_x_7) ;  /* 0x0000000400408947 */ /* 0x000fea0003800000 */
[----:B------:R-:W-:Y:S02]  /*0c20*/  ISETP.GE.U32.AND P0, PT, R15, 0x8, PT ;  /* 0x000000080f00780c */ /* 0x000fe40003f06070 */
[----:B------:R-:W-:-:S04]  /*0c30*/  LOP3.LUT R24, R12, 0x7, RZ, 0xc0, !PT ;  /* 0x000000070c187812 */ /* 0x000fc800078ec0ff */
[----:B------:R-:W-:-:S07]  /*0c40*/  ISETP.NE.AND P1, PT, R24, RZ, PT ;  /* 0x000000ff1800720c */ /* 0x000fce0003f25270 */
[----:B------:R-:W-:Y:S06]  /*0c50*/  @!P0 BRA `(.L_x_10) ;  /* 0x00000000007c8947 */ /* 0x000fec0003800000 */
[----:B------:R-:W0:Y:S01]  /*0c60*/  LDC.64 R4, c[0x0][0x388] ;  /* 0x0000e200ff047b82 */ /* 0x000e220000000a00 */
[----:B------:R-:W1:Y:S01]  /*0c70*/  LDCU.64 UR4, c[0x0][0x388] ;  /* 0x00007100ff0477ac */ /* 0x000e620008000a00 */
[CC--:B------:R-:W-:Y:S02]  /*0c80*/  IADD3 R6, P0, PT, R3.reuse, R0.reuse, RZ ;  /* 0x0000000003067210 */ /* 0x0c0fe40007f1e0ff */
[----:B------:R-:W-:-:S03]  /*0c90*/  IADD3 R7, PT, PT, R3, R0, RZ ;  /* 0x0000000003077210 */ /* 0x000fc60007ffe0ff */
[----:B------:R-:W-:Y:S01]  /*0ca0*/  IMAD.X R9, RZ, RZ, RZ, P0 ;  /* 0x000000ffff097224 */ /* 0x000fe200000e06ff */
[----:B-1----:R-:W-:-:S04]  /*0cb0*/  LEA R14, P0, R6, UR4, 0x2 ;  /* 0x00000004060e7c11 */ /* 0x002fc8000f8010ff */
[----:B------:R-:W-:Y:S01]  /*0cc0*/  LEA.HI.X R15, R6, UR5, R9, 0x2, P0 ;  /* 0x00000005060f7c11 */ /* 0x000fe200080f1409 */
[----:B0-----:R-:W-:-:S04]  /*0cd0*/  IMAD.WIDE.U32 R4, R7, 0x4, R4 ;  /* 0x0000000407047825 */ /* 0x001fc800078e0004 */
[----:B------:R-:W2:Y:S04]  /*0ce0*/  LDG.E R22, desc[UR6][R14.64+0x4] ;  /* 0x000004060e167981 */ /* 0x000ea8000c1e1900 */
[----:B------:R0:W3:Y:S04]  /*0cf0*/  LDG.E R26, desc[UR6][R4.64] ;  /* 0x00000006041a7981 */ /* 0x0000e8000c1e1900 */
[----:B------:R-:W4:Y:S04]  /*0d00*/  LDG.E R23, desc[UR6][R14.64+0x8] ;  /* 0x000008060e177981 */ /* 0x000f28000c1e1900 */
[----:B------:R-:W5:Y:S04]  /*0d10*/  LDG.E R20, desc[UR6][R14.64+0xc] ;  /* 0x00000c060e147981 */ /* 0x000f68000c1e1900 */
[----:B------:R-:W5:Y:S04]  /*0d20*/  LDG.E R19, desc[UR6][R14.64+0x10] ;  /* 0x000010060e137981 */ /* 0x000f68000c1e1900 */
[----:B------:R-:W5:Y:S04]  /*0d30*/  LDG.E R16, desc[UR6][R14.64+0x14] ;  /* 0x000014060e107981 */ /* 0x000f68000c1e1900 */
[----:B------:R-:W5:Y:S04]  /*0d40*/  LDG.E R17, desc[UR6][R14.64+0x18] ;  /* 0x000018060e117981 */ /* 0x000f68000c1e1900 */
[----:B------:R-:W5:Y:S01]  /*0d50*/  LDG.E R18, desc[UR6][R14.64+0x1c] ;  /* 0x00001c060e127981 */ /* 0x000f62000c1e1900 */
[----:B------:R-:W1:Y:S01]  /*0d60*/  S2R R7, SR_CgaCtaId ;  /* 0x0000000000077919 */ /* 0x000e620000008800 */
[----:B------:R-:W-:-:S04]  /*0d70*/  MOV R6, 0x400 ;  /* 0x0000040000067802 */ /* 0x000fc80000000f00 */
[----:B-1----:R-:W-:-:S05]  /*0d80*/  LEA R7, R7, R6, 0x18 ;  /* 0x0000000607077211 */ /* 0x002fca00078ec0ff */
[----:B------:R-:W-:-:S05]  /*0d90*/  IMAD R25, R0, 0x4, R7 ;  /* 0x0000000400197824 */ /* 0x000fca00078e0207 */
[----:B0-----:R-:W3:Y:S04]  /*0da0*/  LDS.128 R4, [R25] ;  /* 0x0000000019047984 */ /* 0x001ee80000000c00 */
[----:B------:R-:W0:Y:S01]  /*0db0*/  LDS.128 R8, [R25+0x10] ;  /* 0x0000100019087984 */ /* 0x000e220000000c00 */
[----:B------:R-:W-:Y:S01]  /*0dc0*/  IADD3 R0, PT, PT, R0, 0x8, RZ ;  /* 0x0000000800007810 */ /* 0x000fe20007ffe0ff */
[----:B---3--:R-:W-:-:S04]  /*0dd0*/  IMAD R4, R4, R26, R21 ;  /* 0x0000001a04047224 */ /* 0x008fc800078e0215 */
[----:B--2---:R-:W-:-:S04]  /*0de0*/  IMAD R4, R22, R5, R4 ;  /* 0x0000000516047224 */ /* 0x004fc800078e0204 */
[----:B----4-:R-:W-:-:S04]  /*0df0*/  IMAD R4, R23, R6, R4 ;  /* 0x0000000617047224 */ /* 0x010fc800078e0204 */
[----:B-----5:R-:W-:-:S04]  /*0e00*/  IMAD R4, R20, R7, R4 ;  /* 0x0000000714047224 */ /* 0x020fc800078e0204 */
[----:B0-----:R-:W-:-:S04]  /*0e10*/  IMAD R4, R8, R19, R4 ;  /* 0x0000001308047224 */ /* 0x001fc800078e0204 */
[----:B------:R-:W-:-:S04]  /*0e20*/  IMAD R4, R16, R9, R4 ;  /* 0x0000000910047224 */ /* 0x000fc800078e0204 */
[----:B------:R-:W-:-:S04]  /*0e30*/  IMAD R4, R17, R10, R4 ;  /* 0x0000000a11047224 */ /* 0x000fc800078e0204 */
[----:B------:R-:W-:-:S07]  /*0e40*/  IMAD R21, R18, R11, R4 ;  /* 0x0000000b12157224 */ /* 0x000fce00078e0204 */
.L_x_10:
[----:B------:R-:W-:Y:S05]  /*0e50*/  @!P1 BRA `(.L_x_7) ;  /* 0x0000000000b09947 */ /* 0x000fea0003800000 */
[----:B------:R-:W-:Y:S02]  /*0e60*/  ISETP.GE.U32.AND P0, PT, R24, 0x4, PT ;  /* 0x000000041800780c */ /* 0x000fe40003f06070 */
[----:B------:R-:W-:-:S04]  /*0e70*/  LOP3.LUT R12, R12, 0x3, RZ, 0xc0, !PT ;  /* 0x000000030c0c7812 */ /* 0x000fc800078ec0ff */
[----:B------:R-:W-:-:S07]  /*0e80*/  ISETP.NE.AND P1, PT, R12, RZ, PT ;  /* 0x000000ff0c00720c */ /* 0x000fce0003f25270 */
[----:B------:R-:W-:Y:S06]  /*0e90*/  @!P0 BRA `(.L_x_11) ;  /* 0x0000000000588947 */ /* 0x000fec0003800000 */
[----:B------:R-:W0:Y:S01]  /*0ea0*/  LDC.64 R4, c[0x0][0x388] ;  /* 0x0000e200ff047b82 */ /* 0x000e220000000a00 */
[----:B------:R-:W1:Y:S01]  /*0eb0*/  LDCU.64 UR4, c[0x0][0x388] ;  /* 0x00007100ff0477ac */ /* 0x000e620008000a00 */
[C---:B------:R-:W-:Y:S01]  /*0ec0*/  IADD3 R6, P0, PT, R3.reuse, R0, RZ ;  /* 0x0000000003067210 */ /* 0x040fe20007f1e0ff */
[----:B------:R-:W-:-:S04]  /*0ed0*/  IMAD.IADD R11, R3, 0x1, R0 ;  /* 0x00000001030b7824 */ /* 0x000fc800078e0200 */
[----:B------:R-:W-:Y:S01]  /*0ee0*/  IMAD.X R7, RZ, RZ, RZ, P0 ;  /* 0x000000ffff077224 */ /* 0x000fe200000e06ff */
[----:B-1----:R-:W-:-:S04]  /*0ef0*/  LEA R8, P0, R6, UR4, 0x2 ;  /* 0x0000000406087c11 */ /* 0x002fc8000f8010ff */
[----:B------:R-:W-:Y:S01]  /*0f00*/  LEA.HI.X R9, R6, UR5, R7, 0x2, P0 ;  /* 0x0000000506097c11 */ /* 0x000fe200080f1407 */
[----:B0-----:R-:W-:-:S04]  /*0f10*/  IMAD.WIDE.U32 R10, R11, 0x4, R4 ;  /* 0x000000040b0a7825 */ /* 0x001fc800078e0004 */
[----:B------:R-:W2:Y:S04]  /*0f20*/  LDG.E R14, desc[UR6][R8.64+0x4] ;  /* 0x00000406080e7981 */ /* 0x000ea8000c1e1900 */
[----:B------:R-:W3:Y:S04]  /*0f30*/  LDG.E R10, desc[UR6][R10.64] ;  /* 0x000000060a0a7981 */ /* 0x000ee8000c1e1900 */
[----:B------:R-:W4:Y:S04]  /*0f40*/  LDG.E R16, desc[UR6][R8.64+0x8] ;  /* 0x0000080608107981 */ /* 0x000f28000c1e1900 */
[----:B------:R-:W5:Y:S01]  /*0f50*/  LDG.E R17, desc[UR6][R8.64+0xc] ;  /* 0x00000c0608117981 */ /* 0x000f62000c1e1900 */
[----:B------:R-:W0:Y:S01]  /*0f60*/  S2R R5, SR_CgaCtaId ;  /* 0x0000000000057919 */ /* 0x000e220000008800 */
[----:B------:R-:W-:-:S04]  /*0f70*/  MOV R4, 0x400 ;  /* 0x0000040000047802 */ /* 0x000fc80000000f00 */
[----:B0-----:R-:W-:-:S04]  /*0f80*/  LEA R5, R5, R4, 0x18 ;  /* 0x0000000405057211 */ /* 0x001fc800078ec0ff */
[----:B------:R-:W-:-:S06]  /*0f90*/  LEA R5, R0, R5, 0x2 ;  /* 0x0000000500057211 */ /* 0x000fcc00078e10ff */
[----:B------:R-:W3:Y:S01]  /*0fa0*/  LDS.128 R4, [R5] ;  /* 0x0000000005047984 */ /* 0x000ee20000000c00 */
[----:B------:R-:W-:Y:S02]  /*0fb0*/  VIADD R0, R0, 0x4 ;  /* 0x0000000400007836 */ /* 0x000fe40000000000 */
[----:B---3--:R-:W-:-:S04]  /*0fc0*/  IMAD R4, R4, R10, R21 ;  /* 0x0000000a04047224 */ /* 0x008fc800078e0215 */
[----:B--2---:R-:W-:-:S04]  /*0fd0*/  IMAD R15, R14, R5, R4 ;  /* 0x000000050e0f7224 */ /* 0x004fc800078e0204 */
[----:B----4-:R-:W-:-:S04]  /*0fe0*/  IMAD R6, R16, R6, R15 ;  /* 0x0000000610067224 */ /* 0x010fc800078e020f */
[----:B-----5:R-:W-:-:S07]  /*0ff0*/  IMAD R21, R17, R7, R6 ;  /* 0x0000000711157224 */ /* 0x020fce00078e0206 */
.L_x_11:
[----:B------:R-:W-:Y:S05]  /*1000*/  @!P1 BRA `(.L_x_7) ;  /* 0x0000000000449947 */ /* 0x000fea0003800000 */
[----:B------:R-:W0:Y:S01]  /*1010*/  S2R R7, SR_CgaCtaId ;  /* 0x0000000000077919 */ /* 0x000e220000008800 */
[----:B------:R-:W1:Y:S01]  /*1020*/  LDC.64 R4, c[0x0][0x388] ;  /* 0x0000e200ff047b82 */ /* 0x000e620000000a00 */
[----:B------:R-:W-:Y:S01]  /*1030*/  MOV R6, 0x400 ;  /* 0x0000040000067802 */ /* 0x000fe20000000f00 */
[----:B------:R-:W-:Y:S02]  /*1040*/  IMAD.IADD R3, R3, 0x1, R0 ;  /* 0x0000000103037824 */ /* 0x000fe400078e0200 */
[----:B------:R-:W-:Y:S02]  /*1050*/  IMAD.MOV R12, RZ, RZ, -R12 ;  /* 0x000000ffff0c7224 */ /* 0x000fe400078e0a0c */
[----:B-1----:R-:W-:Y:S01]  /*1060*/  IMAD.WIDE.U32 R4, R3, 0x4, R4 ;  /* 0x0000000403047825 */ /* 0x002fe200078e0004 */
[----:B0-----:R-:W-:-:S04]  /*1070*/  LEA R7, R7, R6, 0x18 ;  /* 0x0000000607077211 */ /* 0x001fc800078ec0ff */
[----:B------:R-:W-:-:S07]  /*1080*/  LEA R0, R0, R7, 0x2 ;  /* 0x0000000700007211 */ /* 0x000fce00078e10ff */
.L_x_12:
[----:B------:R0:W2:Y:S01]  /*1090*/  LDG.E R3, desc[UR6][R4.64] ;  /* 0x0000000604037981 */ /* 0x0000a2000c1e1900 */
[----:B------:R-:W-:-:S03]  /*10a0*/  VIADD R12, R12, 0x1 ;  /* 0x000000010c0c7836 */ /* 0x000fc60000000000 */
[----:B------:R1:W2:Y:S02]  /*10b0*/  LDS R6, [R0] ;  /* 0x0000000000067984 */ /* 0x0002a40000000800 */
[----:B------:R-:W-:Y:S02]  /*10c0*/  ISETP.NE.AND P0, PT, R12, RZ, PT ;  /* 0x000000ff0c00720c */ /* 0x000fe40003f05270 */
[----:B0-----:R-:W-:Y:S02]  /*10d0*/  IADD3 R4, P1, PT, R4, 0x4, RZ ;  /* 0x0000000404047810 */ /* 0x001fe40007f3e0ff */
[----:B-1----:R-:W-:-:S03]  /*10e0*/  IADD3 R0, PT, PT, R0, 0x4, RZ ;  /* 0x0000000400007810 */ /* 0x002fc60007ffe0ff */
[----:B------:R-:W-:Y:S02]  /*10f0*/  IMAD.X R5, RZ, RZ, R5, P1 ;  /* 0x000000ffff057224 */ /* 0x000fe400008e0605 */
[----:B--2---:R-:W-:-:S04]  /*1100*/  IMAD R21, R6, R3, R21 ;  /* 0x0000000306157224 */ /* 0x004fc800078e0215 */
[----:B------:R-:W-:Y:S05]  /*1110*/  @P0 BRA `(.L_x_12) ;  /* 0xfffffffc00dc0947 */ /* 0x000fea000383ffff */
.L_x_7:
[----:B------:R-:W0:Y:S01]  /*1120*/  LDC.64 R4, c[0x0][0x390] ;  /* 0x0000e400ff047b82 */ /* 0x000e220000000a00 */
[----:B------:R-:W-:-:S04]  /*1130*/  IMAD R3, R2, UR8, R13 ;  /* 0x0000000802037c24 */ /* 0x000fc8000f8e020d */
[----:B0-----:R-:W-:-:S05]  /*1140*/  IMAD.WIDE.U32 R2, R3, 0x4, R4 ;  /* 0x0000000403027825 */ /* 0x001fca00078e0004 */
[----:B------:R-:W2:Y:S02]  /*1150*/  LDG.E R0, desc[UR6][R2.64] ;  /* 0x0000000602007981 */ /* 0x000ea4000c1e1900 */
[----:B--2---:R-:W-:-:S05]  /*1160*/  IADD3 R21, PT, PT, R0, R21, RZ ;  /* 0x0000001500157210 */ /* 0x004fca0007ffe0ff */
[----:B------:R-:W-:Y:S01]  /*1170*/  STG.E desc[UR6][R2.64], R21 ;  /* 0x0000001502007986 */ /* 0x000fe2000c101906 */
[----:B------:R-:W-:Y:S05]  /*1180*/  EXIT ;  /* 0x000000000000794d */ /* 0x000fea0003800000 */
.L_x_13:
[----:B------:R-:W-:-:S00]  /*1190*/  BRA `(.L_x_13) ;  /* 0xfffffffc00fc7947 */ /* 0x000fc0000383ffff */
[----:B------:R-:W-:-:S00]  /*11a0*/  NOP ;  /* 0x0000000000007918 */ /* 0x000fc00000000000 */
        /* <DEDUP_REMOVED lines=13> */
.L_x_17:


//--------------------- .text._Z11Multiply_ABPiS_S_iii --------------------------
	.section	.text._Z11Multiply_ABPiS_S_iii,"ax",@progbits
	.align	128
        .global         _Z11Multiply_ABPiS_S_iii
        .type           _Z11Multiply_ABPiS_S_iii,@function
        .size           _Z11Multiply_ABPiS_S_iii,(.L_x_18 - _Z11Multiply_ABPiS_S_iii)
        .other          _Z11Multiply_ABPiS_S_iii,@"STO_CUDA_ENTRY STV_DEFAULT"
_Z11Multiply_ABPiS_S_iii:
.text._Z11Multiply_ABPiS_S_iii:
[----:B------:R-:W-:Y:S01]  /*0000*/  LDC R1, c[0x0][0x37c] ;  /* 0x0000df00ff017b82 */ /* 0x000fe20000000800 */
[----:B------:R-:W0:Y:S01]  /*0010*/  S2R R18, SR_CTAID.Y ;  /* 0x0000000000127919 */ /* 0x000e220000002600 */
[----:B------:R-:W1:Y:S01]  /*0020*/  LDCU UR7, c[0x0][0x39c] ;  /* 0x00007380ff0777ac */ /* 0x000e620008000800 */
[----:B------:R-:W-:Y:S01]  /*0030*/  HFMA2 R21, -RZ, RZ, 0, 0 ;  /* 0x00000000ff157431 */ /* 0x000fe200000001ff */
[----:B------:R-:W0:Y:S01]  /*0040*/  S2R R17, SR_TID.Y ;  /* 0x0000000000117919 */ /* 0x000e220000002200 */
[----:B------:R-:W2:Y:S01]  /*0050*/  LDCU UR11, c[0x0][0x3a0] ;  /* 0x00007400ff0b77ac */ /* 0x000ea20008000800 */
[----:B------:R-:W3:Y:S01]  /*0060*/  S2R R2, SR_CTAID.X ;  /* 0x0000000000027919 */ /* 0x000ee20000002500 */
[----:B------:R-:W4:Y:S01]  /*0070*/  LDCU.64 UR8, c[0x0][0x358] ;  /* 0x00006b00ff0877ac */ /* 0x000f220008000a00 */
[----:B------:R-:W3:Y:S01]  /*0080*/  S2R R16, SR_TID.X ;  /* 0x0000000000107919 */ /* 0x000ee20000002100 */
[----:B-1----:R-:W-:Y:S01]  /*0090*/  UISETP.GE.AND UP0, UPT, UR7, URZ, UPT ;  /* 0x000000ff0700728c */ /* 0x002fe2000bf06270 */
[----:B0-----:R-:W-:-:S02]  /*00a0*/  LEA R18, R18, R17, 0x5 ;  /* 0x0000001112127211 */ /* 0x001fc400078e28ff */
[----:B---3--:R-:W-:-:S06]  /*00b0*/  LEA R19, R2, R16, 0x5 ;  /* 0x0000001002137211 */ /* 0x008fcc00078e28ff */
[----:B--2-4-:R-:W-:Y:S05]  /*00c0*/  BRA.U !UP0, `(.L_x_14) ;  /* 0x0000000508c07547 */ /* 0x014fea000b800000 */
[----:B------:R-:W0:Y:S01]  /*00d0*/  S2UR UR6, SR_CgaCtaId ;  /* 0x00000000000679c3 */ /* 0x000e220000008800 */
[----:B------:R-:W1:Y:S01]  /*00e0*/  LDCU UR10, c[0x0][0x3a0] ;  /* 0x00007400ff0a77ac */ /* 0x000e620008000800 */
[----:B------:R-:W-:Y:S01]  /*00f0*/  MOV R21, RZ ;  /* 0x000000ff00157202 */ /* 0x000fe20000000f00 */
[--C-:B------:R-:W-:Y:S01]  /*0100*/  IMAD R6, R18, UR7, R16.reuse ;  /* 0x0000000712067c24 */ /* 0x100fe2000f8e0210 */
[----:B------:R-:W-:Y:S01]  /*0110*/  UMOV UR4, 0x400 ;  /* 0x0000040000047882 */ /* 0x000fe20000000000 */
[----:B------:R-:W2:Y:S03]  /*0120*/  LDCU.64 UR12, c[0x0][0x398] ;  /* 0x00007300ff0c77ac */ /* 0x000ea60008000a00 */
[----:B------:R-:W3:Y:S01]  /*0130*/  LDC R0, c[0x0][0x3a0] ;  /* 0x0000e800ff007b82 */ /* 0x000ee20000000800 */
[----:B------:R-:W-:Y:S01]  /*0140*/  UIADD3 UR5, UPT, UPT, UR4, 0x1000, URZ ;  /* 0x0000100004057890 */ /* 0x000fe2000fffe0ff */
[----:B-1----:R-:W-:Y:S01]  /*0150*/  IMAD R7, R17, UR10, R16 ;  /* 0x0000000a11077c24 */ /* 0x002fe2000f8e0210 */
[----:B0-----:R-:W-:-:S04]  /*0160*/  ULEA UR4, UR6, UR4, 0x18 ;  /* 0x0000000406047291 */ /* 0x001fc8000f8ec0ff */
[----:B------:R-:W-:Y:S01]  /*0170*/  LEA R7, R2, R7, 0x5 ;  /* 0x0000000702077211 */ /* 0x000fe200078e28ff */
[----:B------:R-:W-:Y:S02]  /*0180*/  ULEA UR5, UR6, UR5, 0x18 ;  /* 0x0000000506057291 */ /* 0x000fe4000f8ec0ff */
[----:B------:R-:W-:Y:S01]  /*0190*/  UIADD3 UR6, UPT, UPT, -UR7, URZ, URZ ;  /* 0x000000ff07067290 */ /* 0x000fe2000fffe1ff */
[----:B------:R-:W-:-:S03]  /*01a0*/  LEA R5, R17, UR4, 0x7 ;  /* 0x0000000411057c11 */ /* 0x000fc6000f8e38ff */
[C---:B------:R-:W-:Y:S02]  /*01b0*/  LEA R3, R16.reuse, UR5, 0x2 ;  /* 0x0000000510037c11 */ /* 0x040fe4000f8e10ff */
[----:B------:R-:W-:Y:S02]  /*01c0*/  LEA R4, R16, R5, 0x2 ;  /* 0x0000000510047211 */ /* 0x000fe400078e10ff */
[----:B--2---:R-:W-:-:S07]  /*01d0*/  LEA R2, R17, R3, 0x7 ;  /* 0x0000000311027211 */ /* 0x004fce00078e38ff */
.L_x_15:
[----:B------:R-:W-:Y:S01]  /*01e0*/  ISETP.GE.AND P1, PT, R16, UR13, PT ;  /* 0x0000000d10007c0c */ /* 0x000fe2000bf26270 */
[----:B------:R-:W-:Y:S01]  /*01f0*/  HFMA2 R24, -RZ, RZ, 0, 0 ;  /* 0x00000000ff187431 */ /* 0x000fe200000001ff */
[----:B------:R-:W-:Y:S02]  /*0200*/  ISETP.GE.AND P0, PT, R17, UR13, PT ;  /* 0x0000000d11007c0c */ /* 0x000fe4000bf06270 */
[----:B------:R-:W-:Y:S02]  /*0210*/  ISETP.GE.OR P1, PT, R18, UR12, P1 ;  /* 0x0000000c12007c0c */ /* 0x000fe40008f26670 */
[----:B---3--:R-:W-:Y:S02]  /*0220*/  ISETP.GE.OR P0, PT, R19, R0, P0 ;  /* 0x000000001300720c */ /* 0x008fe40000706670 */
[----:B------:R-:W-:-:S09]  /*0230*/  MOV R29, RZ ;  /* 0x000000ff001d7202 */ /* 0x000fd20000000f00 */
[----:B------:R-:W0:Y:S08]  /*0240*/  @!P1 LDC.64 R10, c[0x0][0x380] ;  /* 0x0000e000ff0a9b82 */ /* 0x000e300000000a00 */
[----:B------:R-:W1:Y:S01]  /*0250*/  @!P0 LDC.64 R8, c[0x0][0x388] ;  /* 0x0000e200ff088b82 */ /* 0x000e620000000a00 */
[----:B0-----:R-:W-:-:S05]  /*0260*/  @!P1 IMAD.WIDE R10, R6, 0x4, R10 ;  /* 0x00000004060a9825 */ /* 0x001fca00078e020a */
[----:B------:R-:W2:Y:S01]  /*0270*/  @!P1 LDG.E R29, desc[UR8][R10.64] ;  /* 0x000000080a1d9981 */ /* 0x000ea2000c1e1900 */
[----:B-1----:R-:W-:-:S05]  /*0280*/  @!P0 IMAD.WIDE R22, R7, 0x4, R8 ;  /* 0x0000000407168825 */ /* 0x002fca00078e0208 */
[----:B------:R-:W3:Y:S01]  /*0290*/  @!P0 LDG.E R24, desc[UR8][R22.64] ;  /* 0x0000000816188981 */ /* 0x000ee2000c1e1900 */
[----:B------:R-:W-:-:S04]  /*02a0*/  UIADD3 UR6, UPT, UPT, UR6, 0x1, URZ ;  /* 0x0000000106067890 */ /* 0x000fc8000fffe0ff */
[----:B------:R-:W-:Y:S01]  /*02b0*/  UISETP.NE.AND UP0, UPT, UR6, 0x1, UPT ;  /* 0x000000010600788c */ /* 0x000fe2000bf05270 */
[----:B------:R-:W-:Y:S01]  /*02c0*/  IADD3 R17, PT, PT, R17, 0x20, RZ ;  /* 0x0000002011117810 */ /* 0x000fe20007ffe0ff */
[----:B--2---:R-:W-:Y:S04]  /*02d0*/  STS [R4], R29 ;  /* 0x0000001d04007388 */ /* 0x004fe80000000800 */
[----:B---3--:R-:W-:Y:S01]  /*02e0*/  STS [R2], R24 ;  /* 0x0000001802007388 */ /* 0x008fe20000000800 */
[----:B------:R-:W-:Y:S06]  /*02f0*/  BAR.SYNC.DEFER_BLOCKING 0x0 ;  /* 0x0000000000007b1d */ /* 0x000fec0000010000 */
[----:B------:R-:W-:Y:S04]  /*0300*/  LDS R28, [R3] ;  /* 0x00000000031c7984 */ /* 0x000fe80000000800 */
[----:B------:R-:W0:Y:S04]  /*0310*/  LDS.128 R12, [R5] ;  /* 0x00000000050c7984 */ /* 0x000e280000000c00 */
[----:B------:R-:W1:Y:S04]  /*0320*/  LDS R22, [R3+0x80] ;  /* 0x0000800003167984 */ /* 0x000e680000000800 */
[----:B------:R-:W2:Y:S04]  /*0330*/  LDS R27, [R3+0x100] ;  /* 0x00010000031b7984 */ /* 0x000ea80000000800 */
[----:B------:R-:W3:Y:S04]  /*0340*/  LDS R26, [R3+0x180] ;  /* 0x00018000031a7984 */ /* 0x000ee80000000800 */
[----:B------:R-:W-:Y:S04]  /*0350*/  LDS R25, [R3+0x200] ;  /* 0x0002000003197984 */ /* 0x000fe80000000800 */
[----:B------:R-:W4:Y:S04]  /*0360*/  LDS.128 R8, [R5+0x10] ;  /* 0x0000100005087984 */ /* 0x000f280000000c00 */
[----:B------:R-:W5:Y:S04]  /*0370*/  LDS R20, [R3+0x280] ;  /* 0x0002800003147984 */ /* 0x000f680000000800 */
[----:B------:R-:W-:Y:S04]  /*0380*/  LDS R24, [R3+0x380] ;  /* 0x0003800003187984 */ /* 0x000fe80000000800 */
[----:B------:R-:W-:Y:S01]  /*0390*/  LDS R23, [R3+0x400] ;  /* 0x0004000003177984 */ /* 0x000fe20000000800 */
[----:B0-----:R-:W-:-:S03]  /*03a0*/  IMAD R12, R12, R28, R21 ;  /* 0x0000001c0c0c7224 */ /* 0x001fc600078e0215 */
[----:B------:R-:W0:Y:S01]  /*03b0*/  LDS R21, [R3+0x300] ;  /* 0x0003000003157984 */ /* 0x000e220000000800 */
[----:B-1----:R-:W-:-:S03]  /*03c0*/  IMAD R12, R22, R13, R12 ;  /* 0x0000000d160c7224 */ /* 0x002fc600078e020c */
[----:B------:R-:W-:Y:S01]  /*03d0*/  LDS R22, [R3+0x480] ;  /* 0x0004800003167984 */ /* 0x000fe20000000800 */
[----:B--2---:R-:W-:-:S04]  /*03e0*/  IMAD R12, R27, R14, R12 ;  /* 0x0000000e1b0c7224 */ /* 0x004fc800078e020c */
[----:B---3--:R-:W-:Y:S02]  /*03f0*/  IMAD R26, R26, R15, R12 ;  /* 0x0000000f1a1a7224 */ /* 0x008fe400078e020c */
[----:B------:R-:W1:Y:S02]  /*0400*/  LDS.128 R12, [R5+0x20] ;  /* 0x00002000050c7984 */ /* 0x000e640000000c00 */
[----:B----4-:R-:W-:Y:S02]  /*0410*/  IMAD R8, R8, R25, R26 ;  /* 0x0000001908087224 */ /* 0x010fe400078e021a */
[----:B------:R-:W2:Y:S02]  /*0420*/  LDS R25, [R3+0x500] ;  /* 0x0005000003197984 */ /* 0x000ea40000000800 */
[----:B-----5:R-:W-:Y:S02]  /*0430*/  IMAD R8, R20, R9, R8 ;  /* 0x0000000914087224 */ /* 0x020fe400078e0208 */
[----:B------:R-:W3:Y:S04]  /*0440*/  LDS R26, [R3+0x580] ;  /* 0x00058000031a7984 */ /* 0x000ee80000000800 */
[----:B------:R-:W-:Y:S01]  /*0450*/  LDS R20, [R3+0x680] ;  /* 0x0006800003147984 */ /* 0x000fe20000000800 */
[----:B0-----:R-:W-:-:S03]  /*0460*/  IMAD R8, R21, R10, R8 ;  /* 0x0000000a15087224 */ /* 0x001fc600078e0208 */
[----:B------:R-:W-:Y:S01]  /*0470*/  LDS R21, [R3+0x600] ;  /* 0x0006000003157984 */ /* 0x000fe20000000800 */
[----:B------:R-:W-:-:S03]  /*0480*/  IMAD R24, R24, R11, R8 ;  /* 0x0000000b18187224 */ /* 0x000fc600078e0208 */
[----:B------:R-:W0:Y:S01]  /*0490*/  LDS.128 R8, [R5+0x30] ;  /* 0x0000300005087984 */ /* 0x000e220000000c00 */
[----:B-1----:R-:W-:-:S03]  /*04a0*/  IMAD R12, R12, R23, R24 ;  /* 0x000000170c0c7224 */ /* 0x002fc600078e0218 */
[----:B------:R-:W1:Y:S01]  /*04b0*/  LDS R23, [R3+0x700] ;  /* 0x0007000003177984 */ /* 0x000e620000000800 */
[----:B------:R-:W-:-:S03]  /*04c0*/  IMAD R12, R22, R13, R12 ;  /* 0x0000000d160c7224 */ /* 0x000fc600078e020c */
[----:B------:R-:W4:Y:S01]  /*04d0*/  LDS R24, [R3+0x780] ;  /* 0x0007800003187984 */ /* 0x000f220000000800 */
[----:B--2---:R-:W-:-:S03]  /*04e0*/  IMAD R12, R25, R14, R12 ;  /* 0x0000000e190c7224 */ /* 0x004fc600078e020c */
[----:B------:R-:W-:Y:S01]  /*04f0*/  LDS R25, [R3+0x800] ;  /* 0x0008000003197984 */ /* 0x000fe20000000800 */
[----:B---3--:R-:W-:-:S03]  /*0500*/  IMAD R26, R26, R15, R12 ;  /* 0x0000000f1a1a7224 */ /* 0x008fc600078e020c */
[----:B------:R-:W2:Y:S04]  /*0510*/  LDS.128 R12, [R5+0x40] ;  /* 0x00004000050c7984 */ /* 0x000ea80000000c00 */
[----:B------:R-:W3:Y:S01]  /*0520*/  LDS R22, [R3+0x880] ;  /* 0x0008800003167984 */ /* 0x000ee20000000800 */
[----:B0-----:R-:W-:-:S03]  /*0530*/  IMAD R8, R8, R21, R26 ;  /* 0x0000001508087224 */ /* 0x001fc600078e021a */
[----:B------:R-:W0:Y:S04]  /*0540*/  LDS R21, [R3+0x900] ;  /* 0x0009000003157984 */ /* 0x000e280000000800 */
[----:B------:R-:W5:Y:S01]  /*0550*/  LDS R26, [R3+0x980] ;  /* 0x00098000031a7984 */ /* 0x000f620000000800 */
[----:B------:R-:W-:-:S03]  /*0560*/  IMAD R8, R20, R9, R8 ;  /* 0x0000000914087224 */ /* 0x000fc600078e0208 */
[----:B------:R-:W-:Y:S01]  /*0570*/  LDS R20, [R3+0xa80] ;  /* 0x000a800003147984 */ /* 0x000fe20000000800 */
[----:B-1----:R-:W-:-:S03]  /*0580*/  IMAD R8, R23, R10, R8 ;  /* 0x0000000a17087224 */ /* 0x002fc600078e0208 */
[----:B------:R-:W-:Y:S01]  /*0590*/  LDS R23, [R3+0xa00] ;  /* 0x000a000003177984 */ /* 0x000fe20000000800 */
[----:B----4-:R-:W-:-:S03]  /*05a0*/  IMAD R24, R24, R11, R8 ;  /* 0x0000000b18187224 */ /* 0x010fc600078e0208 */
[----:B------:R-:W1:Y:S01]  /*05b0*/  LDS.128 R8, [R5+0x50] ;  /* 0x0000500005087984 */ /* 0x000e620000000c00 */
[----:B--2---:R-:W-:-:S03]  /*05c0*/  IMAD R12, R12, R25, R24 ;  /* 0x000000190c0c7224 */ /* 0x004fc600078e0218 */
[----:B------:R-:W2:Y:S01]  /*05d0*/  LDS R25, [R3+0xb00] ;  /* 0x000b000003197984 */ /* 0x000ea20000000800 */
[----:B---3--:R-:W-:-:S03]  /*05e0*/  IMAD R12, R22, R13, R12 ;  /* 0x0000000d160c7224 */ /* 0x008fc600078e020c */
[----:B------:R-:W3:Y:S04]  /*05f0*/  LDS R22, [R3+0xb80] ;  /* 0x000b800003167984 */ /* 0x000ee80000000800 */
[----:B------:R-:W-:Y:S01]  /*0600*/  LDS R24, [R3+0xc80] ;  /* 0x000c800003187984 */ /* 0x000fe20000000800 */
[----:B0-----:R-:W-:-:S03]  /*0610*/  IMAD R12, R21, R14, R12 ;  /* 0x0000000e150c7224 */ /* 0x001fc600078e020c */
[----:B------:R-:W-:Y:S01]  /*0620*/  LDS R21, [R3+0xc00] ;  /* 0x000c000003157984 */ /* 0x000fe20000000800 */
[----:B-----5:R-:W-:-:S03]  /*0630*/  IMAD R26, R26, R15, R12 ;  /* 0x0000000f1a1a7224 */ /* 0x020fc600078e020c */
        /* <DEDUP_REMOVED lines=13> */
[----:B------:R-:W-:-:S04]  /*0710*/  IMAD R13, R24, R13, R26 ;  /* 0x0000000d180d7224 */ /* 0x000fc800078e021a */
[----:B-1----:R-:W-:-:S04]  /*0720*/  IMAD R13, R23, R14, R13 ;  /* 0x0000000e170d7224 */ /* 0x002fc800078e020d */
[----:B----4-:R-:W-:-:S04]  /*0730*/  IMAD R13, R20, R15, R13 ;  /* 0x0000000f140d7224 */ /* 0x010fc800078e020d */
[----:B--2---:R-:W-:-:S04]  /*0740*/  IMAD R8, R8, R25, R13 ;  /* 0x0000001908087224 */ /* 0x004fc800078e020d */
[----:B---3--:R-:W-:Y:S01]  /*0750*/  IMAD R8, R22, R9, R8 ;  /* 0x0000000916087224 */ /* 0x008fe200078e0208 */
[----:B------:R-:W-:Y:S02]  /*0760*/  IADD3 R16, PT, PT, R16, 0x20, RZ ;  /* 0x0000002010107810 */ /* 0x000fe40007ffe0ff */
[----:B------:R-:W-:Y:S02]  /*0770*/  IADD3 R6, PT, PT, R6, 0x20, RZ ;  /* 0x0000002006067810 */ /* 0x000fe40007ffe0ff */
[----:B------:R-:W-:Y:S01]  /*0780*/  LEA R7, R0, R7, 0x5 ;  /* 0x0000000700077211 */ /* 0x000fe200078e28ff */
[----:B0-----:R-:W-:-:S04]  /*0790*/  IMAD R21, R21, R10, R8 ;  /* 0x0000000a15157224 */ /* 0x001fc800078e0208 */
[----:B-----5:R-:W-:Y:S01]  /*07a0*/  IMAD R21, R12, R11, R21 ;  /* 0x0000000b0c157224 */ /* 0x020fe200078e0215 */
[----:B------:R-:W-:Y:S06]  /*07b0*/  BAR.SYNC.DEFER_BLOCKING 0x0 ;  /* 0x0000000000007b1d */ /* 0x000fec0000010000 */
[----:B------:R-:W-:Y:S05]  /*07c0*/  BRA.U UP0, `(.L_x_15) ;  /* 0xfffffff900847547 */ /* 0x000fea000b83ffff */
.L_x_14:
[----:B------:R-:W0:Y:S01]  /*07d0*/  LDCU UR4, c[0x0][0x398] ;  /* 0x00007300ff0477ac */ /* 0x000e220008000800 */
[----:B------:R-:W-:-:S04]  /*07e0*/  ISETP.GE.AND P0, PT, R19, UR11, PT ;  /* 0x0000000b13007c0c */ /* 0x000fc8000bf06270 */
[----:B0-----:R-:W-:-:S13]  /*07f0*/  ISETP.GE.OR P0, PT, R18, UR4, P0 ;  /* 0x0000000412007c0c */ /* 0x001fda0008706670 */
[----:B------:R-:W-:Y:S05]  /*0800*/  @P0 EXIT ;  /* 0x000000000000094d */ /* 0x000fea0003800000 */
[----:B------:R-:W0:Y:S01]  /*0810*/  LDC.64 R2, c[0x0][0x390] ;  /* 0x0000e400ff027b82 */ /* 0x000e220000000a00 */
[----:B------:R-:W-:-:S04]  /*0820*/  IMAD R19, R18, UR11, R19 ;  /* 0x0000000b12137c24 */ /* 0x000fc8000f8e0213 */
[----:B0-----:R-:W-:-:S05]  /*0830*/  IMAD.WIDE R2, R19, 0x4, R2 ;  /* 0x0000000413027825 */ /* 0x001fca00078e0202 */
[----:B------:R-:W-:Y:S01]  /*0840*/  STG.E desc[UR8][R2.64], R21 ;  /* 0x0000001502007986 */ /* 0x000fe2000c101908 */
[----:B------:R-:W-:Y:S05]  /*0850*/  EXIT ;  /* 0x000000000000794d */ /* 0x000fea0003800000 */
.L_x_16:
        /* <DEDUP_REMOVED lines=10> */
.L_x_18:


//--------------------- .nv.shared._Z12Multiply_CDtPiS_S_iii --------------------------
	.section	.nv.shared._Z12Multiply_CDtPiS_S_iii,"aw",@nobits
	.sectionflags	@""
	.align	4
.nv.shared._Z12Multiply_CDtPiS_S_iii:
	.zero		5120


//--------------------- .nv.shared.reserved.0     --------------------------
	.section	.nv.shared.reserved.0,"aw",@nobits
	.weak		__nv_reservedSMEM_offset_0_alias
	.size		__nv_reservedSMEM_offset_0_alias, 0, 64
	.other		__nv_reservedSMEM_offset_0_alias,@"STO_CUDA_RESERVED_SHARED STV_DEFAULT"
__nv_reservedSMEM_offset_0_alias:
	.zero		0
	.zero		64


//--------------------- .nv.shared._Z11Multiply_ABPiS_S_iii --------------------------
	.section	.nv.shared._Z11Multiply_ABPiS_S_iii,"aw",@nobits
	.sectionflags	@""
	.align	4
.nv.shared._Z11Multiply_ABPiS_S_iii:
	.zero		9216


//--------------------- .nv.constant0._Z12Multiply_CDtPiS_S_iii --------------------------
	.section	.nv.constant0._Z12Multiply_CDtPiS_S_iii,"a",@progbits
	.sectionflags	@""
	.align	4
.nv.constant0._Z12Multiply_CDtPiS_S_iii:
	.zero		932


//--------------------- .nv.constant0._Z11Multiply_ABPiS_S_iii --------------------------
	.section	.nv.constant0._Z11Multiply_ABPiS_S_iii,"a",@progbits
	.sectionflags	@""
	.align	4
.nv.constant0._Z11Multiply_ABPiS_S_iii:
	.zero		932


//--------------------- SYMBOLS --------------------------

	.type		.nv.reservedSmem.offset0,@object
	.size		.nv.reservedSmem.offset0,0x4
	.type		.nv.reservedSmem.cap,@object
	.size		.nv.reservedSmem.cap,0x4
